//
// Generated by NVIDIA NVVM Compiler
//
// Compiler Build ID: CL-36424714
// Cuda compilation tools, release 13.0, V13.0.88
// Based on NVVM 20.0.0
//

.version 9.0
.target sm_100
.address_size 64

	// .globl	_Z23warp_specialized_kernelPKfS0_Pfi
.extern .shared .align 16 .b8 shared_mem[];
.global .align 4 .b8 __cudart_i2opi_f[24] = {65, 144, 67, 60, 153, 149, 98, 219, 192, 221, 52, 245, 209, 87, 39, 252, 41, 21, 68, 78, 110, 131, 249, 162};

.visible .entry _Z23warp_specialized_kernelPKfS0_Pfi(
	.param .u64 .ptr .align 1 _Z23warp_specialized_kernelPKfS0_Pfi_param_0,
	.param .u64 .ptr .align 1 _Z23warp_specialized_kernelPKfS0_Pfi_param_1,
	.param .u64 .ptr .align 1 _Z23warp_specialized_kernelPKfS0_Pfi_param_2,
	.param .u32 _Z23warp_specialized_kernelPKfS0_Pfi_param_3
)
{
	.reg .pred 	%p<10>;
	.reg .b32 	%r<34>;
	.reg .b32 	%f<45>;
	.reg .b64 	%rd<17>;

	ld.param.u64 	%rd9, [_Z23warp_specialized_kernelPKfS0_Pfi_param_0];
	ld.param.u64 	%rd10, [_Z23warp_specialized_kernelPKfS0_Pfi_param_1];
	ld.param.u64 	%rd11, [_Z23warp_specialized_kernelPKfS0_Pfi_param_2];
	ld.param.u32 	%r17, [_Z23warp_specialized_kernelPKfS0_Pfi_param_3];
	mov.u32 	%r1, %tid.x;
	shr.u32 	%r2, %r1, 5;
	mov.u32 	%r18, %ntid.x;
	shr.u32 	%r3, %r18, 5;
	mov.u32 	%r19, %ctaid.x;
	mad.lo.s32 	%r30, %r3, %r19, %r2;
	setp.ge.s32 	%p1, %r30, %r17;
	@%p1 bra 	$L__BB0_15;
	and.b32  	%r20, %r1, 31;
	cvt.u64.u32 	%rd1, %r20;
	shl.b32 	%r21, %r17, 10;
	cvt.s64.s32 	%rd2, %r21;
	shl.b32 	%r22, %r1, 2;
	and.b32  	%r23, %r22, 124;
	mov.u32 	%r24, shared_mem;
	add.s32 	%r5, %r24, %r23;
	add.s32 	%r6, %r5, 4096;
	add.s32 	%r7, %r5, 512;
	mov.u32 	%r25, %nctaid.x;
	mul.lo.s32 	%r8, %r3, %r25;
	cvta.to.global.u64 	%rd3, %rd9;
	cvta.to.global.u64 	%rd4, %rd10;
	cvta.to.global.u64 	%rd5, %rd11;
$L__BB0_2:
	setp.gt.u32 	%p2, %r1, 31;
	mul.wide.s32 	%rd6, %r30, 1024;
	@%p2 bra 	$L__BB0_5;
	add.s64 	%rd7, %rd6, %rd1;
	setp.ge.u64 	%p3, %rd7, %rd2;
	@%p3 bra 	$L__BB0_5;
	shl.b64 	%rd12, %rd7, 2;
	add.s64 	%rd13, %rd3, %rd12;
	ld.global.nc.f32 	%f7, [%rd13];
	st.shared.f32 	[%r5], %f7;
	add.s64 	%rd14, %rd4, %rd12;
	ld.global.nc.f32 	%f8, [%rd14];
	st.shared.f32 	[%r5+4096], %f8;
$L__BB0_5:
	setp.ne.s32 	%p4, %r2, 1;
	bar.sync 	0;
	@%p4 bra 	$L__BB0_11;
	ld.shared.f32 	%f1, [%r5];
	mov.f32 	%f43, 0f00000000;
	mov.b32 	%r32, 0;
	mov.u32 	%r31, %r7;
$L__BB0_7:
	.pragma "nounroll";
	ld.shared.f32 	%f10, [%r31+-512];
	fma.rn.f32 	%f11, %f10, %f1, %f43;
	ld.shared.f32 	%f12, [%r31+-384];
	fma.rn.f32 	%f13, %f12, %f1, %f11;
	ld.shared.f32 	%f14, [%r31+-256];
	fma.rn.f32 	%f15, %f14, %f1, %f13;
	ld.shared.f32 	%f16, [%r31+-128];
	fma.rn.f32 	%f17, %f16, %f1, %f15;
	ld.shared.f32 	%f18, [%r31];
	fma.rn.f32 	%f19, %f18, %f1, %f17;
	ld.shared.f32 	%f20, [%r31+128];
	fma.rn.f32 	%f21, %f20, %f1, %f19;
	ld.shared.f32 	%f22, [%r31+256];
	fma.rn.f32 	%f23, %f22, %f1, %f21;
	ld.shared.f32 	%f24, [%r31+384];
	fma.rn.f32 	%f43, %f24, %f1, %f23;
	add.s32 	%r12, %r32, 256;
	add.s32 	%r31, %r31, 1024;
	setp.lt.u32 	%p5, %r32, 768;
	mov.u32 	%r32, %r12;
	@%p5 bra 	$L__BB0_7;
	ld.shared.f32 	%f4, [%r6];
	mov.f32 	%f44, 0f00000000;
	mov.b32 	%r33, 0;
$L__BB0_9:
	.pragma "nounroll";
	shl.b32 	%r28, %r33, 2;
	add.s32 	%r29, %r6, %r28;
	ld.shared.f32 	%f26, [%r29];
	fma.rn.f32 	%f27, %f26, %f4, %f44;
	ld.shared.f32 	%f28, [%r29+128];
	fma.rn.f32 	%f29, %f28, %f4, %f27;
	ld.shared.f32 	%f30, [%r29+256];
	fma.rn.f32 	%f31, %f30, %f4, %f29;
	ld.shared.f32 	%f32, [%r29+384];
	fma.rn.f32 	%f33, %f32, %f4, %f31;
	ld.shared.f32 	%f34, [%r29+512];
	fma.rn.f32 	%f35, %f34, %f4, %f33;
	ld.shared.f32 	%f36, [%r29+640];
	fma.rn.f32 	%f37, %f36, %f4, %f35;
	ld.shared.f32 	%f38, [%r29+768];
	fma.rn.f32 	%f39, %f38, %f4, %f37;
	ld.shared.f32 	%f40, [%r29+896];
	fma.rn.f32 	%f44, %f40, %f4, %f39;
	add.s32 	%r15, %r33, 256;
	setp.lt.u32 	%p6, %r33, 768;
	mov.u32 	%r33, %r15;
	@%p6 bra 	$L__BB0_9;
	add.f32 	%f41, %f43, %f44;
	st.shared.f32 	[%r5+8192], %f41;
$L__BB0_11:
	setp.ne.s32 	%p7, %r2, 2;
	bar.sync 	0;
	@%p7 bra 	$L__BB0_14;
	add.s64 	%rd8, %rd6, %rd1;
	setp.ge.u64 	%p8, %rd8, %rd2;
	@%p8 bra 	$L__BB0_14;
	ld.shared.f32 	%f42, [%r5+8192];
	shl.b64 	%rd15, %rd8, 2;
	add.s64 	%rd16, %rd5, %rd15;
	st.global.f32 	[%rd16], %f42;
$L__BB0_14:
	bar.sync 	0;
	add.s32 	%r30, %r30, %r8;
	setp.lt.s32 	%p9, %r30, %r17;
	@%p9 bra 	$L__BB0_2;
$L__BB0_15:
	ret;

}
	// .globl	_Z17preprocess_kernelPfi
.visible .entry _Z17preprocess_kernelPfi(
	.param .u64 .ptr .align 1 _Z17preprocess_kernelPfi_param_0,
	.param .u32 _Z17preprocess_kernelPfi_param_1
)
{
	.reg .pred 	%p<2>;
	.reg .b32 	%r<6>;
	.reg .b32 	%f<3>;
	.reg .b64 	%rd<5>;

	ld.param.u64 	%rd1, [_Z17preprocess_kernelPfi_param_0];
	ld.param.u32 	%r2, [_Z17preprocess_kernelPfi_param_1];
	mov.u32 	%r3, %ctaid.x;
	mov.u32 	%r4, %ntid.x;
	mov.u32 	%r5, %tid.x;
	mad.lo.s32 	%r1, %r3, %r4, %r5;
	setp.ge.s32 	%p1, %r1, %r2;
	@%p1 bra 	$L__BB1_2;
	cvta.to.global.u64 	%rd2, %rd1;
	mul.wide.s32 	%rd3, %r1, 4;
	add.s64 	%rd4, %rd2, %rd3;
	ld.global.f32 	%f1, [%rd4];
	fma.rn.f32 	%f2, %f1, 0f40000000, 0f3F800000;
	st.global.f32 	[%rd4], %f2;
$L__BB1_2:
	ret;

}
	// .globl	_Z14process_kernelPKfPfi
.visible .entry _Z14process_kernelPKfPfi(
	.param .u64 .ptr .align 1 _Z14process_kernelPKfPfi_param_0,
	.param .u64 .ptr .align 1 _Z14process_kernelPKfPfi_param_1,
	.param .u32 _Z14process_kernelPKfPfi_param_2
)
{
	.reg .pred 	%p<2>;
	.reg .b32 	%r<6>;
	.reg .b32 	%f<4>;
	.reg .b64 	%rd<8>;

	ld.param.u64 	%rd1, [_Z14process_kernelPKfPfi_param_0];
	ld.param.u64 	%rd2, [_Z14process_kernelPKfPfi_param_1];
	ld.param.u32 	%r2, [_Z14process_kernelPKfPfi_param_2];
	mov.u32 	%r3, %ctaid.x;
	mov.u32 	%r4, %ntid.x;
	mov.u32 	%r5, %tid.x;
	mad.lo.s32 	%r1, %r3, %r4, %r5;
	setp.ge.s32 	%p1, %r1, %r2;
	@%p1 bra 	$L__BB2_2;
	cvta.to.global.u64 	%rd3, %rd1;
	cvta.to.global.u64 	%rd4, %rd2;
	mul.wide.s32 	%rd5, %r1, 4;
	add.s64 	%rd6, %rd3, %rd5;
	ld.global.f32 	%f1, [%rd6];
	fma.rn.f32 	%f2, %f1, %f1, 0f3F800000;
	sqrt.rn.f32 	%f3, %f2;
	add.s64 	%rd7, %rd4, %rd5;
	st.global.f32 	[%rd7], %f3;
$L__BB2_2:
	ret;

}
	// .globl	_Z15finalize_kernelPKfPfi
.visible .entry _Z15finalize_kernelPKfPfi(
	.param .u64 .ptr .align 1 _Z15finalize_kernelPKfPfi_param_0,
	.param .u64 .ptr .align 1 _Z15finalize_kernelPKfPfi_param_1,
	.param .u32 _Z15finalize_kernelPKfPfi_param_2
)
{
	.reg .pred 	%p<2>;
	.reg .b32 	%r<6>;
	.reg .b32 	%f<3>;
	.reg .b64 	%rd<8>;

	ld.param.u64 	%rd1, [_Z15finalize_kernelPKfPfi_param_0];
	ld.param.u64 	%rd2, [_Z15finalize_kernelPKfPfi_param_1];
	ld.param.u32 	%r2, [_Z15finalize_kernelPKfPfi_param_2];
	mov.u32 	%r3, %ctaid.x;
	mov.u32 	%r4, %ntid.x;
	mov.u32 	%r5, %tid.x;
	mad.lo.s32 	%r1, %r3, %r4, %r5;
	setp.ge.s32 	%p1, %r1, %r2;
	@%p1 bra 	$L__BB3_2;
	cvta.to.global.u64 	%rd3, %rd1;
	cvta.to.global.u64 	%rd4, %rd2;
	mul.wide.s32 	%rd5, %r1, 4;
	add.s64 	%rd6, %rd3, %rd5;
	ld.global.f32 	%f1, [%rd6];
	mul.f32 	%f2, %f1, 0f3F000000;
	add.s64 	%rd7, %rd4, %rd5;
	st.global.f32 	[%rd7], %f2;
$L__BB3_2:
	ret;

}
	// .globl	_Z13simple_kernelPfi
.visible .entry _Z13simple_kernelPfi(
	.param .u64 .ptr .align 1 _Z13simple_kernelPfi_param_0,
	.param .u32 _Z13simple_kernelPfi_param_1
)
{
	.local .align 4 .b8 	__local_depot4[28];
	.reg .b64 	%SP;
	.reg .b64 	%SPL;
	.reg .pred 	%p<10>;
	.reg .b32 	%r<45>;
	.reg .b32 	%f<29>;
	.reg .b64 	%rd<25>;
	.reg .b64 	%fd<3>;

	mov.u64 	%SPL, __local_depot4;
	ld.param.u64 	%rd9, [_Z13simple_kernelPfi_param_0];
	ld.param.u32 	%r16, [_Z13simple_kernelPfi_param_1];
	add.u64 	%rd1, %SPL, 0;
	mov.u32 	%r17, %ctaid.x;
	mov.u32 	%r18, %ntid.x;
	mov.u32 	%r19, %tid.x;
	mad.lo.s32 	%r1, %r17, %r18, %r19;
	setp.ge.s32 	%p1, %r1, %r16;
	@%p1 bra 	$L__BB4_10;
	cvt.rn.f32.s32 	%f7, %r1;
	mul.f32 	%f1, %f7, 0f3C23D70A;
	mul.f32 	%f8, %f1, 0f3F22F983;
	cvt.rni.s32.f32 	%r44, %f8;
	cvt.rn.f32.s32 	%f9, %r44;
	fma.rn.f32 	%f10, %f9, 0fBFC90FDA, %f1;
	fma.rn.f32 	%f11, %f9, 0fB3A22168, %f10;
	fma.rn.f32 	%f28, %f9, 0fA7C234C5, %f11;
	abs.f32 	%f3, %f1;
	setp.ltu.f32 	%p2, %f3, 0f47CE4780;
	@%p2 bra 	$L__BB4_9;
	setp.neu.f32 	%p3, %f3, 0f7F800000;
	@%p3 bra 	$L__BB4_4;
	mov.f32 	%f14, 0f00000000;
	mul.rn.f32 	%f28, %f1, %f14;
	mov.b32 	%r44, 0;
	bra.uni 	$L__BB4_9;
$L__BB4_4:
	mov.b32 	%r3, %f1;
	shl.b32 	%r21, %r3, 8;
	or.b32  	%r4, %r21, -2147483648;
	mov.b64 	%rd24, 0;
	mov.b32 	%r41, 0;
	mov.u64 	%rd22, __cudart_i2opi_f;
	mov.u64 	%rd23, %rd1;
$L__BB4_5:
	.pragma "nounroll";
	ld.global.nc.u32 	%r22, [%rd22];
	mad.wide.u32 	%rd13, %r22, %r4, %rd24;
	shr.u64 	%rd24, %rd13, 32;
	st.local.u32 	[%rd23], %rd13;
	add.s32 	%r41, %r41, 1;
	add.s64 	%rd23, %rd23, 4;
	add.s64 	%rd22, %rd22, 4;
	setp.ne.s32 	%p4, %r41, 6;
	@%p4 bra 	$L__BB4_5;
	shr.u32 	%r23, %r3, 23;
	st.local.u32 	[%rd1+24], %rd24;
	and.b32  	%r7, %r23, 31;
	and.b32  	%r24, %r23, 224;
	add.s32 	%r25, %r24, -128;
	shr.u32 	%r26, %r25, 5;
	mul.wide.u32 	%rd14, %r26, 4;
	sub.s64 	%rd8, %rd1, %rd14;
	ld.local.u32 	%r42, [%rd8+24];
	ld.local.u32 	%r43, [%rd8+20];
	setp.eq.s32 	%p5, %r7, 0;
	@%p5 bra 	$L__BB4_8;
	shf.l.wrap.b32 	%r42, %r43, %r42, %r7;
	ld.local.u32 	%r27, [%rd8+16];
	shf.l.wrap.b32 	%r43, %r27, %r43, %r7;
$L__BB4_8:
	shr.u32 	%r28, %r42, 30;
	shf.l.wrap.b32 	%r29, %r43, %r42, 2;
	shl.b32 	%r30, %r43, 2;
	shr.u32 	%r31, %r29, 31;
	add.s32 	%r32, %r31, %r28;
	neg.s32 	%r33, %r32;
	setp.lt.s32 	%p6, %r3, 0;
	selp.b32 	%r44, %r33, %r32, %p6;
	xor.b32  	%r34, %r29, %r3;
	shr.s32 	%r35, %r29, 31;
	xor.b32  	%r36, %r35, %r29;
	xor.b32  	%r37, %r35, %r30;
	cvt.u64.u32 	%rd15, %r36;
	shl.b64 	%rd16, %rd15, 32;
	cvt.u64.u32 	%rd17, %r37;
	or.b64  	%rd18, %rd16, %rd17;
	cvt.rn.f64.s64 	%fd1, %rd18;
	mul.f64 	%fd2, %fd1, 0d3BF921FB54442D19;
	cvt.rn.f32.f64 	%f12, %fd2;
	neg.f32 	%f13, %f12;
	setp.lt.s32 	%p7, %r34, 0;
	selp.f32 	%f28, %f13, %f12, %p7;
$L__BB4_9:
	mul.rn.f32 	%f15, %f28, %f28;
	and.b32  	%r39, %r44, 1;
	setp.eq.b32 	%p8, %r39, 1;
	selp.f32 	%f16, 0f3F800000, %f28, %p8;
	fma.rn.f32 	%f17, %f15, %f16, 0f00000000;
	fma.rn.f32 	%f18, %f15, 0f37CBAC00, 0fBAB607ED;
	selp.f32 	%f19, %f18, 0fB94D4153, %p8;
	selp.f32 	%f20, 0f3D2AAABB, 0f3C0885E4, %p8;
	fma.rn.f32 	%f21, %f19, %f15, %f20;
	selp.f32 	%f22, 0fBEFFFFFF, 0fBE2AAAA8, %p8;
	fma.rn.f32 	%f23, %f21, %f15, %f22;
	fma.rn.f32 	%f24, %f23, %f17, %f16;
	and.b32  	%r40, %r44, 2;
	setp.eq.s32 	%p9, %r40, 0;
	mov.f32 	%f25, 0f00000000;
	sub.f32 	%f26, %f25, %f24;
	selp.f32 	%f27, %f24, %f26, %p9;
	cvta.to.global.u64 	%rd19, %rd9;
	mul.wide.s32 	%rd20, %r1, 4;
	add.s64 	%rd21, %rd19, %rd20;
	st.global.f32 	[%rd21], %f27;
$L__BB4_10:
	ret;

}


// ===== COMPILED SASS (sm_100) =====

	.target	sm_100

	.elftype	@"ET_EXEC"


//--------------------- .note.nv.tkinfo           --------------------------
	.section	.note.nv.tkinfo,"",@"SHT_NOTE"
	.sectionflags	@"SHF_NOTE_NV_TKINFO"
	.tkinfo
        /*0018*/ 	.word	0x00000002
        /*0030*/ 	.string	""
        /*0030*/ 	.string	"ptxas"
        /*0030*/ 	.string	"Cuda compilation tools, release 13.0, V13.0.88"
        /*0030*/ 	.string	"Build cuda_13.0.r13.0/compiler.36424714_0"
        /*0030*/ 	.string	"-arch sm_100 -m 64 "



//--------------------- .note.nv.cuinfo           --------------------------
	.section	.note.nv.cuinfo,"",@"SHT_NOTE"
	.sectionflags	@"SHF_NOTE_NV_CUINFO"
        /*0018*/ 	.short	0x0002
        /*001a*/ 	.short	0x0064
        /*001c*/ 	.short	0x0082
	.zero		2


//--------------------- .nv.info                  --------------------------
	.section	.nv.info,"",@"SHT_CUDA_INFO"
	.align	4


	//----- nvinfo : EIATTR_REGCOUNT
	.align		4
        /*0000*/ 	.byte	0x04, 0x2f
        /*0002*/ 	.short	(.L_2 - .L_1)
	.align		4
.L_1:
        /*0004*/ 	.word	index@(_Z23warp_specialized_kernelPKfS0_Pfi)
        /*0008*/ 	.word	0x0000001f


	//----- nvinfo : EIATTR_FRAME_SIZE
	.align		4
.L_2:
        /*000c*/ 	.byte	0x04, 0x11
        /*000e*/ 	.short	(.L_4 - .L_3)
	.align		4
.L_3:
        /*0010*/ 	.word	index@(_Z23warp_specialized_kernelPKfS0_Pfi)
        /*0014*/ 	.word	0x00000000


	//----- nvinfo : EIATTR_REGCOUNT
	.align		4
.L_4:
        /*0018*/ 	.byte	0x04, 0x2f
        /*001a*/ 	.short	(.L_6 - .L_5)
	.align		4
.L_5:
        /*001c*/ 	.word	index@(_Z17preprocess_kernelPfi)
        /*0020*/ 	.word	0x00000008


	//----- nvinfo : EIATTR_FRAME_SIZE
	.align		4
.L_6:
        /*0024*/ 	.byte	0x04, 0x11
        /*0026*/ 	.short	(.L_8 - .L_7)
	.align		4
.L_7:
        /*0028*/ 	.word	index@(_Z17preprocess_kernelPfi)
        /*002c*/ 	.word	0x00000000


	//----- nvinfo : EIATTR_REGCOUNT
	.align		4
.L_8:
        /*0030*/ 	.byte	0x04, 0x2f
        /*0032*/ 	.short	(.L_10 - .L_9)
	.align		4
.L_9:
        /*0034*/ 	.word	index@(_Z14process_kernelPKfPfi)
        /*0038*/ 	.word	0x0000000c


	//----- nvinfo : EIATTR_FRAME_SIZE
	.align		4
.L_10:
        /*003c*/ 	.byte	0x04, 0x11
        /*003e*/ 	.short	(.L_12 - .L_11)
	.align		4
.L_11:
        /*0040*/ 	.word	index@($__internal_0_$__cuda_sm20_sqrt_rn_f32_slowpath)
        /*0044*/ 	.word	0x00000000


	//----- nvinfo : EIATTR_FRAME_SIZE
	.align		4
.L_12:
        /*0048*/ 	.byte	0x04, 0x11
        /*004a*/ 	.short	(.L_14 - .L_13)
	.align		4
.L_13:
        /*004c*/ 	.word	index@(_Z14process_kernelPKfPfi)
        /*0050*/ 	.word	0x00000000


	//----- nvinfo : EIATTR_REGCOUNT
	.align		4
.L_14:
        /*0054*/ 	.byte	0x04, 0x2f
        /*0056*/ 	.short	(.L_16 - .L_15)
	.align		4
.L_15:
        /*0058*/ 	.word	index@(_Z15finalize_kernelPKfPfi)
        /*005c*/ 	.word	0x0000000a


	//----- nvinfo : EIATTR_FRAME_SIZE
	.align		4
.L_16:
        /*0060*/ 	.byte	0x04, 0x11
        /*0062*/ 	.short	(.L_18 - .L_17)
	.align		4
.L_17:
        /*0064*/ 	.word	index@(_Z15finalize_kernelPKfPfi)
        /*0068*/ 	.word	0x00000000


	//----- nvinfo : EIATTR_REGCOUNT
	.align		4
.L_18:
        /*006c*/ 	.byte	0x04, 0x2f
        /*006e*/ 	.short	(.L_20 - .L_19)
	.align		4
.L_19:
        /*0070*/ 	.word	index@(_Z13simple_kernelPfi)
        /*0074*/ 	.word	0x00000012


	//----- nvinfo : EIATTR_FRAME_SIZE
	.align		4
.L_20:
        /*0078*/ 	.byte	0x04, 0x11
        /*007a*/ 	.short	(.L_22 - .L_21)
	.align		4
.L_21:
        /*007c*/ 	.word	index@(_Z13simple_kernelPfi)
        /*0080*/ 	.word	0x00000000


	//----- nvinfo : EIATTR_MIN_STACK_SIZE
	.align		4
.L_22:
        /*0084*/ 	.byte	0x04, 0x12
        /*0086*/ 	.short	(.L_24 - .L_23)
	.align		4
.L_23:
        /*0088*/ 	.word	index@(_Z13simple_kernelPfi)
        /*008c*/ 	.word	0x00000000


	//----- nvinfo : EIATTR_MIN_STACK_SIZE
	.align		4
.L_24:
        /*0090*/ 	.byte	0x04, 0x12
        /*0092*/ 	.short	(.L_26 - .L_25)
	.align		4
.L_25:
        /*0094*/ 	.word	index@(_Z15finalize_kernelPKfPfi)
        /*0098*/ 	.word	0x00000000


	//----- nvinfo : EIATTR_MIN_STACK_SIZE
	.align		4
.L_26:
        /*009c*/ 	.byte	0x04, 0x12
        /*009e*/ 	.short	(.L_28 - .L_27)
	.align		4
.L_27:
        /*00a0*/ 	.word	index@(_Z14process_kernelPKfPfi)
        /*00a4*/ 	.word	0x00000000


	//----- nvinfo : EIATTR_MIN_STACK_SIZE
	.align		4
.L_28:
        /*00a8*/ 	.byte	0x04, 0x12
        /*00aa*/ 	.short	(.L_30 - .L_29)
	.align		4
.L_29:
        /*00ac*/ 	.word	index@(_Z17preprocess_kernelPfi)
        /*00b0*/ 	.word	0x00000000


	//----- nvinfo : EIATTR_MIN_STACK_SIZE
	.align		4
.L_30:
        /*00b4*/ 	.byte	0x04, 0x12
        /*00b6*/ 	.short	(.L_32 - .L_31)
	.align		4
.L_31:
        /*00b8*/ 	.word	index@(_Z23warp_specialized_kernelPKfS0_Pfi)
        /*00bc*/ 	.word	0x00000000
.L_32:


//--------------------- .nv.compat                --------------------------
	.section	.nv.compat,"",@"SHT_CUDA_COMPAT_INFO"
	.align	4
        /*0000*/ 	.byte	0x02, 0x09, 0x00, 0x00, 0x02, 0x02, 0x01, 0x00, 0x02, 0x05, 0x05, 0x00, 0x03, 0x07, 0x01, 0x01
        /*0010*/ 	.byte	0x02, 0x03, 0x00, 0x00, 0x02, 0x06, 0x01, 0x00, 0x04, 0x0b, 0x08, 0x00, 0x01, 0x00, 0x00, 0x00
        /*0020*/ 	.byte	0x00, 0x00, 0x00, 0x00


//--------------------- .nv.info._Z13simple_kernelPfi --------------------------
	.section	.nv.info._Z13simple_kernelPfi,"",@"SHT_CUDA_INFO"
	.sectionflags	@""
	.align	4


	//----- nvinfo : EIATTR_CUDA_API_VERSION
	.align		4
        /*0000*/ 	.byte	0x04, 0x37
        /*0002*/ 	.short	(.L_34 - .L_33)
.L_33:
        /*0004*/ 	.word	0x00000082


	//----- nvinfo : EIATTR_KPARAM_INFO
	.align		4
.L_34:
        /*0008*/ 	.byte	0x04, 0x17
        /*000a*/ 	.short	(.L_36 - .L_35)
.L_35:
        /*000c*/ 	.word	0x00000000
        /*0010*/ 	.short	0x0001
        /*0012*/ 	.short	0x0008
        /*0014*/ 	.byte	0x00, 0xf0, 0x11, 0x00


	//----- nvinfo : EIATTR_KPARAM_INFO
	.align		4
.L_36:
        /*0018*/ 	.byte	0x04, 0x17
        /*001a*/ 	.short	(.L_38 - .L_37)
.L_37:
        /*001c*/ 	.word	0x00000000
        /*0020*/ 	.short	0x0000
        /*0022*/ 	.short	0x0000
        /*0024*/ 	.byte	0x00, 0xf5, 0x21, 0x00


	//----- nvinfo : EIATTR_SPARSE_MMA_MASK
	.align		4
.L_38:
        /*0028*/ 	.byte	0x03, 0x50
        /*002a*/ 	.short	0x0000


	//----- nvinfo : EIATTR_MAXREG_COUNT
	.align		4
        /*002c*/ 	.byte	0x03, 0x1b
        /*002e*/ 	.short	0x00ff


	//----- nvinfo : EIATTR_MERCURY_ISA_VERSION
	.align		4
        /*0030*/ 	.byte	0x03, 0x5f
        /*0032*/ 	.short	0x0101


	//----- nvinfo : EIATTR_VRC_CTA_INIT_COUNT
	.align		4
        /*0034*/ 	.byte	0x02, 0x4a
	.zero		1
	.zero		1


	//----- nvinfo : EIATTR_EXIT_INSTR_OFFSETS
	.align		4
        /*0038*/ 	.byte	0x04, 0x1c
        /*003a*/ 	.short	(.L_40 - .L_39)


	//   ....[0]....
.L_39:
        /*003c*/ 	.word	0x00000070


	//   ....[1]....
        /*0040*/ 	.word	0x00000890


	//----- nvinfo : EIATTR_CRS_STACK_SIZE
	.align		4
.L_40:
        /*0044*/ 	.byte	0x04, 0x1e
        /*0046*/ 	.short	(.L_42 - .L_41)
.L_41:
        /*0048*/ 	.word	0x00000000


	//----- nvinfo : EIATTR_CBANK_PARAM_SIZE
	.align		4
.L_42:
        /*004c*/ 	.byte	0x03, 0x19
        /*004e*/ 	.short	0x000c


	//----- nvinfo : EIATTR_PARAM_CBANK
	.align		4
        /*0050*/ 	.byte	0x04, 0x0a
        /*0052*/ 	.short	(.L_44 - .L_43)
	.align		4
.L_43:
        /*0054*/ 	.word	index@(.nv.constant0._Z13simple_kernelPfi)
        /*0058*/ 	.short	0x0380
        /*005a*/ 	.short	0x000c


	//----- nvinfo : EIATTR_SW_WAR
	.align		4
.L_44:
        /*005c*/ 	.byte	0x04, 0x36
        /*005e*/ 	.short	(.L_46 - .L_45)
.L_45:
        /*0060*/ 	.word	0x00000008
.L_46:


//--------------------- .nv.info._Z15finalize_kernelPKfPfi --------------------------
	.section	.nv.info._Z15finalize_kernelPKfPfi,"",@"SHT_CUDA_INFO"
	.sectionflags	@""
	.align	4


	//----- nvinfo : EIATTR_CUDA_API_VERSION
	.align		4
        /*0000*/ 	.byte	0x04, 0x37
        /*0002*/ 	.short	(.L_48 - .L_47)
.L_47:
        /*0004*/ 	.word	0x00000082


	//----- nvinfo : EIATTR_KPARAM_INFO
	.align		4
.L_48:
        /*0008*/ 	.byte	0x04, 0x17
        /*000a*/ 	.short	(.L_50 - .L_49)
.L_49:
        /*000c*/ 	.word	0x00000000
        /*0010*/ 	.short	0x0002
        /*0012*/ 	.short	0x0010
        /*0014*/ 	.byte	0x00, 0xf0, 0x11, 0x00


	//----- nvinfo : EIATTR_KPARAM_INFO
	.align		4
.L_50:
        /*0018*/ 	.byte	0x04, 0x17
        /*001a*/ 	.short	(.L_52 - .L_51)
.L_51:
        /*001c*/ 	.word	0x00000000
        /*0020*/ 	.short	0x0001
        /*0022*/ 	.short	0x0008
        /*0024*/ 	.byte	0x00, 0xf5, 0x21, 0x00


	//----- nvinfo : EIATTR_KPARAM_INFO
	.align		4
.L_52:
        /*0028*/ 	.byte	0x04, 0x17
        /*002a*/ 	.short	(.L_54 - .L_53)
.L_53:
        /*002c*/ 	.word	0x00000000
        /*0030*/ 	.short	0x0000
        /*0032*/ 	.short	0x0000
        /*0034*/ 	.byte	0x00, 0xf5, 0x21, 0x00


	//----- nvinfo : EIATTR_SPARSE_MMA_MASK
	.align		4
.L_54:
        /*0038*/ 	.byte	0x03, 0x50
        /*003a*/ 	.short	0x0000


	//----- nvinfo : EIATTR_MAXREG_COUNT
	.align		4
        /*003c*/ 	.byte	0x03, 0x1b
        /*003e*/ 	.short	0x00ff


	//----- nvinfo : EIATTR_MERCURY_ISA_VERSION
	.align		4
        /*0040*/ 	.byte	0x03, 0x5f
        /*0042*/ 	.short	0x0101


	//----- nvinfo : EIATTR_VRC_CTA_INIT_COUNT
	.align		4
        /*0044*/ 	.byte	0x02, 0x4a
	.zero		1
	.zero		1


	//----- nvinfo : EIATTR_EXIT_INSTR_OFFSETS
	.align		4
        /*0048*/ 	.byte	0x04, 0x1c
        /*004a*/ 	.short	(.L_56 - .L_55)


	//   ....[0]....
.L_55:
        /*004c*/ 	.word	0x00000070


	//   ....[1]....
        /*0050*/ 	.word	0x00000100


	//----- nvinfo : EIATTR_CBANK_PARAM_SIZE
	.align		4
.L_56:
        /*0054*/ 	.byte	0x03, 0x19
        /*0056*/ 	.short	0x0014


	//----- nvinfo : EIATTR_PARAM_CBANK
	.align		4
        /*0058*/ 	.byte	0x04, 0x0a
        /*005a*/ 	.short	(.L_58 - .L_57)
	.align		4
.L_57:
        /*005c*/ 	.word	index@(.nv.constant0._Z15finalize_kernelPKfPfi)
        /*0060*/ 	.short	0x0380
        /*0062*/ 	.short	0x0014


	//----- nvinfo : EIATTR_SW_WAR
	.align		4
.L_58:
        /*0064*/ 	.byte	0x04, 0x36
        /*0066*/ 	.short	(.L_60 - .L_59)
.L_59:
        /*0068*/ 	.word	0x00000008
.L_60:


//--------------------- .nv.info._Z14process_kernelPKfPfi --------------------------
	.section	.nv.info._Z14process_kernelPKfPfi,"",@"SHT_CUDA_INFO"
	.sectionflags	@""
	.align	4


	//----- nvinfo : EIATTR_CUDA_API_VERSION
	.align		4
        /*0000*/ 	.byte	0x04, 0x37
        /*0002*/ 	.short	(.L_62 - .L_61)
.L_61:
        /*0004*/ 	.word	0x00000082


	//----- nvinfo : EIATTR_KPARAM_INFO
	.align		4
.L_62:
        /*0008*/ 	.byte	0x04, 0x17
        /*000a*/ 	.short	(.L_64 - .L_63)
.L_63:
        /*000c*/ 	.word	0x00000000
        /*0010*/ 	.short	0x0002
        /*0012*/ 	.short	0x0010
        /*0014*/ 	.byte	0x00, 0xf0, 0x11, 0x00


	//----- nvinfo : EIATTR_KPARAM_INFO
	.align		4
.L_64:
        /*0018*/ 	.byte	0x04, 0x17
        /*001a*/ 	.short	(.L_66 - .L_65)
.L_65:
        /*001c*/ 	.word	0x00000000
        /*0020*/ 	.short	0x0001
        /*0022*/ 	.short	0x0008
        /*0024*/ 	.byte	0x00, 0xf5, 0x21, 0x00


	//----- nvinfo : EIATTR_KPARAM_INFO
	.align		4
.L_66:
        /*0028*/ 	.byte	0x04, 0x17
        /*002a*/ 	.short	(.L_68 - .L_67)
.L_67:
        /*002c*/ 	.word	0x00000000
        /*0030*/ 	.short	0x0000
        /*0032*/ 	.short	0x0000
        /*0034*/ 	.byte	0x00, 0xf5, 0x21, 0x00


	//----- nvinfo : EIATTR_SPARSE_MMA_MASK
	.align		4
.L_68:
        /*0038*/ 	.byte	0x03, 0x50
        /*003a*/ 	.short	0x0000


	//----- nvinfo : EIATTR_MAXREG_COUNT
	.align		4
        /*003c*/ 	.byte	0x03, 0x1b
        /*003e*/ 	.short	0x00ff


	//----- nvinfo : EIATTR_MERCURY_ISA_VERSION
	.align		4
        /*0040*/ 	.byte	0x03, 0x5f
        /*0042*/ 	.short	0x0101


	//----- nvinfo : EIATTR_VRC_CTA_INIT_COUNT
	.align		4
        /*0044*/ 	.byte	0x02, 0x4a
	.zero		1
	.zero		1


	//----- nvinfo : EIATTR_EXIT_INSTR_OFFSETS
	.align		4
        /*0048*/ 	.byte	0x04, 0x1c
        /*004a*/ 	.short	(.L_70 - .L_69)


	//   ....[0]....
.L_69:
        /*004c*/ 	.word	0x00000070


	//   ....[1]....
        /*0050*/ 	.word	0x000001d0


	//----- nvinfo : EIATTR_CRS_STACK_SIZE
	.align		4
.L_70:
        /*0054*/ 	.byte	0x04, 0x1e
        /*0056*/ 	.short	(.L_72 - .L_71)
.L_71:
        /*0058*/ 	.word	0x00000000


	//----- nvinfo : EIATTR_CBANK_PARAM_SIZE
	.align		4
.L_72:
        /*005c*/ 	.byte	0x03, 0x19
        /*005e*/ 	.short	0x0014


	//----- nvinfo : EIATTR_PARAM_CBANK
	.align		4
        /*0060*/ 	.byte	0x04, 0x0a
        /*0062*/ 	.short	(.L_74 - .L_73)
	.align		4
.L_73:
        /*0064*/ 	.word	index@(.nv.constant0._Z14process_kernelPKfPfi)
        /*0068*/ 	.short	0x0380
        /*006a*/ 	.short	0x0014


	//----- nvinfo : EIATTR_SW_WAR
	.align		4
.L_74:
        /*006c*/ 	.byte	0x04, 0x36
        /*006e*/ 	.short	(.L_76 - .L_75)
.L_75:
        /*0070*/ 	.word	0x00000008
.L_76:


//--------------------- .nv.info._Z17preprocess_kernelPfi --------------------------
	.section	.nv.info._Z17preprocess_kernelPfi,"",@"SHT_CUDA_INFO"
	.sectionflags	@""
	.align	4


	//----- nvinfo : EIATTR_CUDA_API_VERSION
	.align		4
        /*0000*/ 	.byte	0x04, 0x37
        /*0002*/ 	.short	(.L_78 - .L_77)
.L_77:
        /*0004*/ 	.word	0x00000082


	//----- nvinfo : EIATTR_KPARAM_INFO
	.align		4
.L_78:
        /*0008*/ 	.byte	0x04, 0x17
        /*000a*/ 	.short	(.L_80 - .L_79)
.L_79:
        /*000c*/ 	.word	0x00000000
        /*0010*/ 	.short	0x0001
        /*0012*/ 	.short	0x0008
        /*0014*/ 	.byte	0x00, 0xf0, 0x11, 0x00


	//----- nvinfo : EIATTR_KPARAM_INFO
	.align		4
.L_80:
        /*0018*/ 	.byte	0x04, 0x17
        /*001a*/ 	.short	(.L_82 - .L_81)
.L_81:
        /*001c*/ 	.word	0x00000000
        /*0020*/ 	.short	0x0000
        /*0022*/ 	.short	0x0000
        /*0024*/ 	.byte	0x00, 0xf5, 0x21, 0x00


	//----- nvinfo : EIATTR_SPARSE_MMA_MASK
	.align		4
.L_82:
        /*0028*/ 	.byte	0x03, 0x50
        /*002a*/ 	.short	0x0000


	//----- nvinfo : EIATTR_MAXREG_COUNT
	.align		4
        /*002c*/ 	.byte	0x03, 0x1b
        /*002e*/ 	.short	0x00ff


	//----- nvinfo : EIATTR_MERCURY_ISA_VERSION
	.align		4
        /*0030*/ 	.byte	0x03, 0x5f
        /*0032*/ 	.short	0x0101


	//----- nvinfo : EIATTR_VRC_CTA_INIT_COUNT
	.align		4
        /*0034*/ 	.byte	0x02, 0x4a
	.zero		1
	.zero		1


	//----- nvinfo : EIATTR_EXIT_INSTR_OFFSETS
	.align		4
        /*0038*/ 	.byte	0x04, 0x1c
        /*003a*/ 	.short	(.L_84 - .L_83)


	//   ....[0]....
.L_83:
        /*003c*/ 	.word	0x00000070


	//   ....[1]....
        /*0040*/ 	.word	0x000000f0


	//----- nvinfo : EIATTR_CBANK_PARAM_SIZE
	.align		4
.L_84:
        /*0044*/ 	.byte	0x03, 0x19
        /*0046*/ 	.short	0x000c


	//----- nvinfo : EIATTR_PARAM_CBANK
	.align		4
        /*0048*/ 	.byte	0x04, 0x0a
        /*004a*/ 	.short	(.L_86 - .L_85)
	.align		4
.L_85:
        /*004c*/ 	.word	index@(.nv.constant0._Z17preprocess_kernelPfi)
        /*0050*/ 	.short	0x0380
        /*0052*/ 	.short	0x000c


	//----- nvinfo : EIATTR_SW_WAR
	.align		4
.L_86:
        /*0054*/ 	.byte	0x04, 0x36
        /*0056*/ 	.short	(.L_88 - .L_87)
.L_87:
        /*0058*/ 	.word	0x00000008
.L_88:


//--------------------- .nv.info._Z23warp_specialized_kernelPKfS0_Pfi --------------------------
	.section	.nv.info._Z23warp_specialized_kernelPKfS0_Pfi,"",@"SHT_CUDA_INFO"
	.sectionflags	@""
	.align	4


	//----- nvinfo : EIATTR_CUDA_API_VERSION
	.align		4
        /*0000*/ 	.byte	0x04, 0x37
        /*0002*/ 	.short	(.L_90 - .L_89)
.L_89:
        /*0004*/ 	.word	0x00000082


	//----- nvinfo : EIATTR_KPARAM_INFO
	.align		4
.L_90:
        /*0008*/ 	.byte	0x04, 0x17
        /*000a*/ 	.short	(.L_92 - .L_91)
.L_91:
        /*000c*/ 	.word	0x00000000
        /*0010*/ 	.short	0x0003
        /*0012*/ 	.short	0x0018
        /*0014*/ 	.byte	0x00, 0xf0, 0x11, 0x00


	//----- nvinfo : EIATTR_KPARAM_INFO
	.align		4
.L_92:
        /*0018*/ 	.byte	0x04, 0x17
        /*001a*/ 	.short	(.L_94 - .L_93)
.L_93:
        /*001c*/ 	.word	0x00000000
        /*0020*/ 	.short	0x0002
        /*0022*/ 	.short	0x0010
        /*0024*/ 	.byte	0x00, 0xf5, 0x21, 0x00


	//----- nvinfo : EIATTR_KPARAM_INFO
	.align		4
.L_94:
        /*0028*/ 	.byte	0x04, 0x17
        /*002a*/ 	.short	(.L_96 - .L_95)
.L_95:
        /*002c*/ 	.word	0x00000000
        /*0030*/ 	.short	0x0001
        /*0032*/ 	.short	0x0008
        /*0034*/ 	.byte	0x00, 0xf5, 0x21, 0x00


	//----- nvinfo : EIATTR_KPARAM_INFO
	.align		4
.L_96:
        /*0038*/ 	.byte	0x04, 0x17
        /*003a*/ 	.short	(.L_98 - .L_97)
.L_97:
        /*003c*/ 	.word	0x00000000
        /*0040*/ 	.short	0x0000
        /*0042*/ 	.short	0x0000
        /*0044*/ 	.byte	0x00, 0xf5, 0x21, 0x00


	//----- nvinfo : EIATTR_SPARSE_MMA_MASK
	.align		4
.L_98:
        /*0048*/ 	.byte	0x03, 0x50
        /*004a*/ 	.short	0x0000


	//----- nvinfo : EIATTR_MAXREG_COUNT
	.align		4
        /*004c*/ 	.byte	0x03, 0x1b
        /*004e*/ 	.short	0x00ff


	//----- nvinfo : EIATTR_NUM_BARRIERS
	.align		4
        /*0050*/ 	.byte	0x02, 0x4c
        /*0052*/ 	.byte	0x01
	.zero		1


	//----- nvinfo : EIATTR_MERCURY_ISA_VERSION
	.align		4
        /*0054*/ 	.byte	0x03, 0x5f
        /*0056*/ 	.short	0x0101


	//----- nvinfo : EIATTR_VRC_CTA_INIT_COUNT
	.align		4
        /*0058*/ 	.byte	0x02, 0x4a
	.zero		1
	.zero		1


	//----- nvinfo : EIATTR_EXIT_INSTR_OFFSETS
	.align		4
        /*005c*/ 	.byte	0x04, 0x1c
        /*005e*/ 	.short	(.L_100 - .L_99)


	//   ....[0]....
.L_99:
        /*0060*/ 	.word	0x00000090


	//   ....[1]....
        /*0064*/ 	.word	0x00000740


	//----- nvinfo : EIATTR_CRS_STACK_SIZE
	.align		4
.L_100:
        /*0068*/ 	.byte	0x04, 0x1e
        /*006a*/ 	.short	(.L_102 - .L_101)
.L_101:
        /*006c*/ 	.word	0x00000000


	//----- nvinfo : EIATTR_CBANK_PARAM_SIZE
	.align		4
.L_102:
        /*0070*/ 	.byte	0x03, 0x19
        /*0072*/ 	.short	0x001c


	//----- nvinfo : EIATTR_PARAM_CBANK
	.align		4
        /*0074*/ 	.byte	0x04, 0x0a
        /*0076*/ 	.short	(.L_104 - .L_103)
	.align		4
.L_103:
        /*0078*/ 	.word	index@(.nv.constant0._Z23warp_specialized_kernelPKfS0_Pfi)
        /*007c*/ 	.short	0x0380
        /*007e*/ 	.short	0x001c


	//----- nvinfo : EIATTR_SW_WAR
	.align		4
.L_104:
        /*0080*/ 	.byte	0x04, 0x36
        /*0082*/ 	.short	(.L_106 - .L_105)
.L_105:
        /*0084*/ 	.word	0x00000008
.L_106:


//--------------------- .nv.callgraph             --------------------------
	.section	.nv.callgraph,"",@"SHT_CUDA_CALLGRAPH"
	.align	4
	.sectionentsize	8
	.align		4
        /*0000*/ 	.word	0x00000000
	.align		4
        /*0004*/ 	.word	0xffffffff
	.align		4
        /*0008*/ 	.word	0x00000000
	.align		4
        /*000c*/ 	.word	0xfffffffe
	.align		4
        /*0010*/ 	.word	0x00000000
	.align		4
        /*0014*/ 	.word	0xfffffffd
	.align		4
        /*0018*/ 	.word	0x00000000
	.align		4
        /*001c*/ 	.word	0xfffffffc


//--------------------- .nv.constant4             --------------------------
	.section	.nv.constant4,"a",@progbits
	.align	8
	.align		8
.nv.constant4:
        /*0000*/ 	.dword	__cudart_i2opi_f


//--------------------- .text._Z13simple_kernelPfi --------------------------
	.section	.text._Z13simple_kernelPfi,"ax",@progbits
	.align	128
        .global         _Z13simple_kernelPfi
        .type           _Z13simple_kernelPfi,@function
        .size           _Z13simple_kernelPfi,(.L_x_23 - _Z13simple_kernelPfi)
        .other          _Z13simple_kernelPfi,@"STO_CUDA_ENTRY STV_DEFAULT"
_Z13simple_kernelPfi:
.text._Z13simple_kernelPfi:
[----:B------:R-:W-:Y:S01]  /*0000*/  LDC R1, c[0x0][0x37c] ;  /* 0x0000df00ff017b82 */ /* 0x000fe20000000800 */
[----:B------:R-:W0:Y:S07]  /*0010*/  S2R R3, SR_TID.X ;  /* 0x0000000000037919 */ /* 0x000e2e0000002100 */
[----:B------:R-:W0:Y:S01]  /*0020*/  S2UR UR4, SR_CTAID.X ;  /* 0x00000000000479c3 */ /* 0x000e220000002500 */
[----:B------:R-:W1:Y:S07]  /*0030*/  LDCU UR5, c[0x0][0x388] ;  /* 0x00007100ff0577ac */ /* 0x000e6e0008000800 */
[----:B------:R-:W0:Y:S02]  /*0040*/  LDC R2, c[0x0][0x360] ;  /* 0x0000d800ff027b82 */ /* 0x000e240000000800 */
[----:B0-----:R-:W-:-:S05]  /*0050*/  IMAD R2, R2, UR4, R3 ;  /* 0x0000000402027c24 */ /* 0x001fca000f8e0203 */
[----:B-1----:R-:W-:-:S13]  /*0060*/  ISETP.GE.AND P0, PT, R2, UR5, PT ;  /* 0x0000000502007c0c */ /* 0x002fda000bf06270 */
[----:B------:R-:W-:Y:S05]  /*0070*/  @P0 EXIT ;  /* 0x000000000000094d */ /* 0x000fea0003800000 */
[----:B------:R-:W-:Y:S01]  /*0080*/  I2FP.F32.S32 R0, R2 ;  /* 0x0000000200007245 */ /* 0x000fe20000201400 */
[----:B------:R-:W0:Y:S01]  /*0090*/  LDCU.64 UR6, c[0x0][0x358] ;  /* 0x00006b00ff0677ac */ /* 0x000e220008000a00 */
[----:B------:R-:W-:Y:S03]  /*00a0*/  BSSY.RECONVERGENT B0, `(.L_x_0) ;  /* 0x000006a000007945 */ /* 0x000fe60003800200 */
[----:B------:R-:W-:-:S04]  /*00b0*/  FMUL R0, R0, 0.0099999997764825820923 ;  /* 0x3c23d70a00007820 */ /* 0x000fc80000400000 */
[C---:B------:R-:W-:Y:S01]  /*00c0*/  FMUL R3, R0.reuse, 0.63661974668502807617 ;  /* 0x3f22f98300037820 */ /* 0x040fe20000400000 */
[----:B------:R-:W-:-:S05]  /*00d0*/  FSETP.GE.AND P0, PT, |R0|, 105615, PT ;  /* 0x47ce47800000780b */ /* 0x000fca0003f06200 */
[----:B------:R-:W1:Y:S02]  /*00e0*/  F2I.NTZ R3, R3 ;  /* 0x0000000300037305 */ /* 0x000e640000203100 */
[----:B-1----:R-:W-:-:S05]  /*00f0*/  I2FP.F32.S32 R5, R3 ;  /* 0x0000000300057245 */ /* 0x002fca0000201400 */
[----:B------:R-:W-:-:S04]  /*0100*/  FFMA R4, R5, -1.5707962512969970703, R0 ;  /* 0xbfc90fda05047823 */ /* 0x000fc80000000000 */
[----:B------:R-:W-:-:S04]  /*0110*/  FFMA R4, R5, -7.5497894158615963534e-08, R4 ;  /* 0xb3a2216805047823 */ /* 0x000fc80000000004 */
[----:B------:R-:W-:Y:S01]  /*0120*/  FFMA R6, R5, -5.3903029534742383927e-15, R4 ;  /* 0xa7c234c505067823 */ /* 0x000fe20000000004 */
[----:B0-----:R-:W-:Y:S06]  /*0130*/  @!P0 BRA `(.L_x_1) ;  /* 0x0000000400808947 */ /* 0x001fec0003800000 */
[----:B------:R-:W-:-:S13]  /*0140*/  FSETP.NEU.AND P0, PT, |R0|, +INF , PT ;  /* 0x7f8000000000780b */ /* 0x000fda0003f0d200 */
[----:B------:R-:W-:Y:S01]  /*0150*/  @!P0 FMUL R6, RZ, R0 ;  /* 0x00000000ff068220 */ /* 0x000fe20000400000 */
[----:B------:R-:W-:Y:S01]  /*0160*/  @!P0 IMAD.MOV.U32 R3, RZ, RZ, RZ ;  /* 0x000000ffff038224 */ /* 0x000fe200078e00ff */
[----:B------:R-:W-:Y:S06]  /*0170*/  @!P0 BRA `(.L_x_1) ;  /* 0x0000000400708947 */ /* 0x000fec0003800000 */
[----:B------:R-:W-:Y:S01]  /*0180*/  IMAD.SHL.U32 R3, R0, 0x100, RZ ;  /* 0x0000010000037824 */ /* 0x000fe200078e00ff */
[----:B------:R-:W0:Y:S01]  /*0190*/  LDCU.64 UR8, c[0x4][URZ] ;  /* 0x01000000ff0877ac */ /* 0x000e220008000a00 */
[----:B------:R-:W-:Y:S02]  /*01a0*/  IMAD.MOV.U32 R11, RZ, RZ, RZ ;  /* 0x000000ffff0b7224 */ /* 0x000fe400078e00ff */
[----:B------:R-:W-:Y:S01]  /*01b0*/  IMAD.MOV.U32 R8, RZ, RZ, RZ ;  /* 0x000000ffff087224 */ /* 0x000fe200078e00ff */
[----:B------:R-:W-:Y:S01]  /*01c0*/  LOP3.LUT R3, R3, 0x80000000, RZ, 0xfc, !PT ;  /* 0x8000000003037812 */ /* 0x000fe200078efcff */
[----:B------:R-:W-:Y:S01]  /*01d0*/  UMOV UR5, URZ ;  /* 0x000000ff00057c82 */ /* 0x000fe20008000000 */
[----:B------:R-:W-:-:S05]  /*01e0*/  UMOV UR4, URZ ;  /* 0x000000ff00047c82 */ /* 0x000fca0008000000 */
.L_x_2:
[----:B0-----:R-:W-:Y:S02]  /*01f0*/  IMAD.U32 R6, RZ, RZ, UR8 ;  /* 0x00000008ff067e24 */ /* 0x001fe4000f8e00ff */
[----:B------:R-:W-:-:S05]  /*0200*/  IMAD.U32 R7, RZ, RZ, UR9 ;  /* 0x00000009ff077e24 */ /* 0x000fca000f8e00ff */
[----:B------:R-:W2:Y:S01]  /*0210*/  LDG.E.CONSTANT R4, desc[UR6][R6.64] ;  /* 0x0000000606047981 */ /* 0x000ea2000c1e9900 */
[----:B------:R-:W-:Y:S01]  /*0220*/  UIADD3 UR4, UPT, UPT, UR4, 0x1, URZ ;  /* 0x0000000104047890 */ /* 0x000fe2000fffe0ff */
[C---:B------:R-:W-:Y:S01]  /*0230*/  ISETP.EQ.AND P0, PT, R8.reuse, RZ, PT ;  /* 0x000000ff0800720c */ /* 0x040fe20003f02270 */
[----:B------:R-:W-:Y:S01]  /*0240*/  UIADD3 UR8, UP1, UPT, UR8, 0x4, URZ ;  /* 0x0000000408087890 */ /* 0x000fe2000ff3e0ff */
[C---:B------:R-:W-:Y:S01]  /*0250*/  ISETP.EQ.AND P1, PT, R8.reuse, 0x4, PT ;  /* 0x000000040800780c */ /* 0x040fe20003f22270 */
[----:B------:R-:W-:Y:S01]  /*0260*/  UISETP.NE.AND UP0, UPT, UR4, 0x6, UPT ;  /* 0x000000060400788c */ /* 0x000fe2000bf05270 */
[C---:B------:R-:W-:Y:S01]  /*0270*/  ISETP.EQ.AND P2, PT, R8.reuse, 0x8, PT ;  /* 0x000000080800780c */ /* 0x040fe20003f42270 */
[----:B------:R-:W-:Y:S01]  /*0280*/  UIADD3.X UR9, UPT, UPT, URZ, UR9, URZ, UP1, !UPT ;  /* 0x00000009ff097290 */ /* 0x000fe20008ffe4ff */
[C---:B------:R-:W-:Y:S02]  /*0290*/  ISETP.EQ.AND P3, PT, R8.reuse, 0xc, PT ;  /* 0x0000000c0800780c */ /* 0x040fe40003f62270 */
[----:B------:R-:W-:-:S02]  /*02a0*/  ISETP.EQ.AND P4, PT, R8, 0x10, PT ;  /* 0x000000100800780c */ /* 0x000fc40003f82270 */
[C---:B------:R-:W-:Y:S02]  /*02b0*/  ISETP.EQ.AND P5, PT, R8.reuse, 0x14, PT ;  /* 0x000000140800780c */ /* 0x040fe40003fa2270 */
[----:B------:R-:W-:Y:S01]  /*02c0*/  IADD3 R8, PT, PT, R8, 0x4, RZ ;  /* 0x0000000408087810 */ /* 0x000fe20007ffe0ff */
[----:B--2---:R-:W-:-:S03]  /*02d0*/  IMAD.WIDE.U32 R4, R4, R3, RZ ;  /* 0x0000000304047225 */ /* 0x004fc600078e00ff */
[----:B------:R-:W-:-:S04]  /*02e0*/  IADD3 R4, P6, PT, R4, R11, RZ ;  /* 0x0000000b04047210 */ /* 0x000fc80007fde0ff */
[----:B------:R-:W-:Y:S01]  /*02f0*/  IADD3.X R11, PT, PT, R5, UR5, RZ, P6, !PT ;  /* 0x00000005050b7c10 */ /* 0x000fe2000b7fe4ff */
[--C-:B------:R-:W-:Y:S01]  /*0300*/  @P1 IMAD.MOV.U32 R10, RZ, RZ, R4.reuse ;  /* 0x000000ffff0a1224 */ /* 0x100fe200078e0004 */
[----:B------:R-:W-:Y:S01]  /*0310*/  @P0 MOV R9, R4 ;  /* 0x0000000400090202 */ /* 0x000fe20000000f00 */
[--C-:B------:R-:W-:Y:S02]  /*0320*/  @P2 IMAD.MOV.U32 R12, RZ, RZ, R4.reuse ;  /* 0x000000ffff0c2224 */ /* 0x100fe400078e0004 */
[--C-:B------:R-:W-:Y:S02]  /*0330*/  @P3 IMAD.MOV.U32 R13, RZ, RZ, R4.reuse ;  /* 0x000000ffff0d3224 */ /* 0x100fe400078e0004 */
[--C-:B------:R-:W-:Y:S02]  /*0340*/  @P4 IMAD.MOV.U32 R14, RZ, RZ, R4.reuse ;  /* 0x000000ffff0e4224 */ /* 0x100fe400078e0004 */
[----:B------:R-:W-:Y:S01]  /*0350*/  @P5 IMAD.MOV.U32 R15, RZ, RZ, R4 ;  /* 0x000000ffff0f5224 */ /* 0x000fe200078e0004 */
[----:B------:R-:W-:Y:S06]  /*0360*/  BRA.U UP0, `(.L_x_2) ;  /* 0xfffffffd00a07547 */ /* 0x000fec000b83ffff */
[----:B------:R-:W-:Y:S01]  /*0370*/  SHF.R.U32.HI R3, RZ, 0x17, R0 ;  /* 0x00000017ff037819 */ /* 0x000fe20000011600 */
[----:B------:R-:W-:Y:S03]  /*0380*/  BSSY.RECONVERGENT B1, `(.L_x_3) ;  /* 0x0000029000017945 */ /* 0x000fe60003800200 */
[C---:B------:R-:W-:Y:S02]  /*0390*/  LOP3.LUT R4, R3.reuse, 0xe0, RZ, 0xc0, !PT ;  /* 0x000000e003047812 */ /* 0x040fe400078ec0ff */
[----:B------:R-:W-:-:S03]  /*03a0*/  LOP3.LUT P6, RZ, R3, 0x1f, RZ, 0xc0, !PT ;  /* 0x0000001f03ff7812 */ /* 0x000fc600078cc0ff */
[----:B------:R-:W-:-:S05]  /*03b0*/  VIADD R4, R4, 0xffffff80 ;  /* 0xffffff8004047836 */ /* 0x000fca0000000000 */
[----:B------:R-:W-:-:S05]  /*03c0*/  SHF.R.U32.HI R4, RZ, 0x5, R4 ;  /* 0x00000005ff047819 */ /* 0x000fca0000011604 */
[----:B------:R-:W-:-:S05]  /*03d0*/  IMAD.U32 R6, R4, -0x4, RZ ;  /* 0xfffffffc04067824 */ /* 0x000fca00078e00ff */
[C---:B------:R-:W-:Y:S02]  /*03e0*/  ISETP.EQ.AND P3, PT, R6.reuse, -0x18, PT ;  /* 0xffffffe80600780c */ /* 0x040fe40003f62270 */
[C---:B------:R-:W-:Y:S02]  /*03f0*/  ISETP.EQ.AND P4, PT, R6.reuse, -0x14, PT ;  /* 0xffffffec0600780c */ /* 0x040fe40003f82270 */
[C---:B------:R-:W-:Y:S02]  /*0400*/  ISETP.EQ.AND P2, PT, R6.reuse, -0x10, PT ;  /* 0xfffffff00600780c */ /* 0x040fe40003f42270 */
[C---:B------:R-:W-:Y:S02]  /*0410*/  ISETP.EQ.AND P1, PT, R6.reuse, -0xc, PT ;  /* 0xfffffff40600780c */ /* 0x040fe40003f22270 */
[C---:B------:R-:W-:Y:S02]  /*0420*/  ISETP.EQ.AND P0, PT, R6.reuse, -0x8, PT ;  /* 0xfffffff80600780c */ /* 0x040fe40003f02270 */
[----:B------:R-:W-:-:S03]  /*0430*/  ISETP.EQ.AND P5, PT, R6, RZ, PT ;  /* 0x000000ff0600720c */ /* 0x000fc60003fa2270 */
[--C-:B------:R-:W-:Y:S01]  /*0440*/  @P3 IMAD.MOV.U32 R4, RZ, RZ, R9.reuse ;  /* 0x000000ffff043224 */ /* 0x100fe200078e0009 */
[C---:B------:R-:W-:Y:S01]  /*0450*/  ISETP.EQ.AND P3, PT, R6.reuse, -0x4, PT ;  /* 0xfffffffc0600780c */ /* 0x040fe20003f62270 */
[----:B------:R-:W-:Y:S02]  /*0460*/  @P4 IMAD.MOV.U32 R5, RZ, RZ, R9 ;  /* 0x000000ffff054224 */ /* 0x000fe400078e0009 */
[----:B------:R-:W-:Y:S01]  /*0470*/  @P4 IMAD.MOV.U32 R4, RZ, RZ, R10 ;  /* 0x000000ffff044224 */ /* 0x000fe200078e000a */
[----:B------:R-:W-:Y:S01]  /*0480*/  ISETP.EQ.AND P4, PT, R6, 0x4, PT ;  /* 0x000000040600780c */ /* 0x000fe20003f82270 */
[----:B------:R-:W-:Y:S01]  /*0490*/  @P2 IMAD.MOV.U32 R4, RZ, RZ, R12 ;  /* 0x000000ffff042224 */ /* 0x000fe200078e000c */
[----:B------:R-:W-:Y:S01]  /*04a0*/  @P2 MOV R5, R10 ;  /* 0x0000000a00052202 */ /* 0x000fe20000000f00 */
[----:B------:R-:W-:Y:S02]  /*04b0*/  @P1 IMAD.MOV.U32 R4, RZ, RZ, R13 ;  /* 0x000000ffff041224 */ /* 0x000fe400078e000d */
[----:B------:R-:W-:-:S02]  /*04c0*/  @P0 IMAD.MOV.U32 R4, RZ, RZ, R14 ;  /* 0x000000ffff040224 */ /* 0x000fc400078e000e */
[----:B------:R-:W-:Y:S02]  /*04d0*/  @P1 IMAD.MOV.U32 R5, RZ, RZ, R12 ;  /* 0x000000ffff051224 */ /* 0x000fe400078e000c */
[----:B------:R-:W-:Y:S02]  /*04e0*/  @P3 IMAD.MOV.U32 R4, RZ, RZ, R15 ;  /* 0x000000ffff043224 */ /* 0x000fe400078e000f */
[----:B------:R-:W-:Y:S02]  /*04f0*/  @P5 IMAD.MOV.U32 R4, RZ, RZ, R11 ;  /* 0x000000ffff045224 */ /* 0x000fe400078e000b */
[----:B------:R-:W-:Y:S01]  /*0500*/  @P0 IMAD.MOV.U32 R5, RZ, RZ, R13 ;  /* 0x000000ffff050224 */ /* 0x000fe200078e000d */
[----:B------:R-:W-:Y:S01]  /*0510*/  @P3 MOV R5, R14 ;  /* 0x0000000e00053202 */ /* 0x000fe20000000f00 */
[----:B------:R-:W-:Y:S01]  /*0520*/  @P5 IMAD.MOV.U32 R5, RZ, RZ, R15 ;  /* 0x000000ffff055224 */ /* 0x000fe200078e000f */
[----:B------:R-:W-:Y:S01]  /*0530*/  MOV R8, R4 ;  /* 0x0000000400087202 */ /* 0x000fe20000000f00 */
[----:B------:R-:W-:Y:S01]  /*0540*/  @P4 IMAD.MOV.U32 R5, RZ, RZ, R11 ;  /* 0x000000ffff054224 */ /* 0x000fe200078e000b */
[----:B------:R-:W-:Y:S06]  /*0550*/  @!P6 BRA `(.L_x_4) ;  /* 0x00000000002ce947 */ /* 0x000fec0003800000 */
[----:B------:R-:W-:Y:S01]  /*0560*/  @P2 IMAD.MOV.U32 R4, RZ, RZ, R9 ;  /* 0x000000ffff042224 */ /* 0x000fe200078e0009 */
[----:B------:R-:W-:Y:S01]  /*0570*/  LOP3.LUT R3, R3, 0x1f, RZ, 0xc0, !PT ;  /* 0x0000001f03037812 */ /* 0x000fe200078ec0ff */
[----:B------:R-:W-:Y:S02]  /*0580*/  @P1 IMAD.MOV.U32 R4, RZ, RZ, R10 ;  /* 0x000000ffff041224 */ /* 0x000fe400078e000a */
[----:B------:R-:W-:Y:S01]  /*0590*/  @P0 IMAD.MOV.U32 R4, RZ, RZ, R12 ;  /* 0x000000ffff040224 */ /* 0x000fe200078e000c */
[----:B------:R-:W-:Y:S01]  /*05a0*/  ISETP.EQ.AND P0, PT, R6, 0x8, PT ;  /* 0x000000080600780c */ /* 0x000fe20003f02270 */
[----:B------:R-:W-:Y:S01]  /*05b0*/  @P3 IMAD.MOV.U32 R4, RZ, RZ, R13 ;  /* 0x000000ffff043224 */ /* 0x000fe200078e000d */
[----:B------:R-:W-:Y:S01]  /*05c0*/  @P5 MOV R4, R14 ;  /* 0x0000000e00045202 */ /* 0x000fe20000000f00 */
[----:B------:R-:W-:Y:S01]  /*05d0*/  @P4 IMAD.MOV.U32 R4, RZ, RZ, R15 ;  /* 0x000000ffff044224 */ /* 0x000fe200078e000f */
[----:B------:R-:W-:-:S09]  /*05e0*/  SHF.L.W.U32.HI R8, R5, R3, R8 ;  /* 0x0000000305087219 */ /* 0x000fd20000010e08 */
[----:B------:R-:W-:-:S05]  /*05f0*/  @P0 IMAD.MOV.U32 R4, RZ, RZ, R11 ;  /* 0x000000ffff040224 */ /* 0x000fca00078e000b */
[----:B------:R-:W-:-:S07]  /*0600*/  SHF.L.W.U32.HI R5, R4, R3, R5 ;  /* 0x0000000304057219 */ /* 0x000fce0000010e05 */
.L_x_4:
[----:B------:R-:W-:Y:S05]  /*0610*/  BSYNC.RECONVERGENT B1 ;  /* 0x0000000000017941 */ /* 0x000fea0003800200 */
.L_x_3:
[C-C-:B------:R-:W-:Y:S01]  /*0620*/  SHF.L.W.U32.HI R9, R5.reuse, 0x2, R8.reuse ;  /* 0x0000000205097819 */ /* 0x140fe20000010e08 */
[----:B------:R-:W-:Y:S01]  /*0630*/  IMAD.SHL.U32 R5, R5, 0x4, RZ ;  /* 0x0000000405057824 */ /* 0x000fe200078e00ff */
[----:B------:R-:W-:Y:S01]  /*0640*/  UMOV UR4, 0x54442d19 ;  /* 0x54442d1900047882 */ /* 0x000fe20000000000 */
[----:B------:R-:W-:Y:S01]  /*0650*/  UMOV UR5, 0x3bf921fb ;  /* 0x3bf921fb00057882 */ /* 0x000fe20000000000 */
[----:B------:R-:W-:Y:S02]  /*0660*/  SHF.R.S32.HI R4, RZ, 0x1f, R9 ;  /* 0x0000001fff047819 */ /* 0x000fe40000011409 */
[----:B------:R-:W-:Y:S02]  /*0670*/  SHF.R.U32.HI R3, RZ, 0x1e, R8 ;  /* 0x0000001eff037819 */ /* 0x000fe40000011608 */
[C---:B------:R-:W-:Y:S02]  /*0680*/  LOP3.LUT R6, R4.reuse, R5, RZ, 0x3c, !PT ;  /* 0x0000000504067212 */ /* 0x040fe400078e3cff */
[----:B------:R-:W-:-:S02]  /*0690*/  LOP3.LUT R7, R4, R9, RZ, 0x3c, !PT ;  /* 0x0000000904077212 */ /* 0x000fc400078e3cff */
[----:B------:R-:W-:Y:S02]  /*06a0*/  ISETP.GE.AND P0, PT, R0, RZ, PT ;  /* 0x000000ff0000720c */ /* 0x000fe40003f06270 */
[----:B------:R-:W0:Y:S01]  /*06b0*/  I2F.F64.S64 R4, R6 ;  /* 0x0000000600047312 */ /* 0x000e220000301c00 */
[C---:B------:R-:W-:Y:S02]  /*06c0*/  LOP3.LUT R0, R9.reuse, R0, RZ, 0x3c, !PT ;  /* 0x0000000009007212 */ /* 0x040fe400078e3cff */
[----:B------:R-:W-:Y:S02]  /*06d0*/  LEA.HI R3, R9, R3, RZ, 0x1 ;  /* 0x0000000309037211 */ /* 0x000fe400078f08ff */
[----:B------:R-:W-:-:S03]  /*06e0*/  ISETP.GE.AND P1, PT, R0, RZ, PT ;  /* 0x000000ff0000720c */ /* 0x000fc60003f26270 */
[----:B------:R-:W-:-:S05]  /*06f0*/  IMAD.MOV R0, RZ, RZ, -R3 ;  /* 0x000000ffff007224 */ /* 0x000fca00078e0a03 */
[----:B------:R-:W-:Y:S01]  /*0700*/  @!P0 MOV R3, R0 ;  /* 0x0000000000038202 */ /* 0x000fe20000000f00 */
[----:B0-----:R-:W-:-:S10]  /*0710*/  DMUL R4, R4, UR4 ;  /* 0x0000000404047c28 */ /* 0x001fd40008000000 */
[----:B------:R-:W0:Y:S02]  /*0720*/  F2F.F32.F64 R4, R4 ;  /* 0x0000000400047310 */ /* 0x000e240000301000 */
[----:B0-----:R-:W-:-:S07]  /*0730*/  FSEL R6, -R4, R4, !P1 ;  /* 0x0000000404067208 */ /* 0x001fce0004800100 */
.L_x_1:
[----:B------:R-:W-:Y:S05]  /*0740*/  BSYNC.RECONVERGENT B0 ;  /* 0x0000000000007941 */ /* 0x000fea0003800200 */
.L_x_0:
[----:B------:R-:W-:Y:S01]  /*0750*/  LOP3.LUT R8, R3, 0x1, RZ, 0xc0, !PT ;  /* 0x0000000103087812 */ /* 0x000fe200078ec0ff */
[----:B------:R-:W-:Y:S02]  /*0760*/  IMAD.MOV.U32 R0, RZ, RZ, 0x37cbac00 ;  /* 0x37cbac00ff007424 */ /* 0x000fe400078e00ff */
[----:B------:R-:W-:Y:S01]  /*0770*/  FMUL R7, R6, R6 ;  /* 0x0000000606077220 */ /* 0x000fe20000400000 */
[----:B------:R-:W0:Y:S01]  /*0780*/  LDC.64 R4, c[0x0][0x380] ;  /* 0x0000e000ff047b82 */ /* 0x000e220000000a00 */
[----:B------:R-:W-:Y:S01]  /*0790*/  ISETP.NE.U32.AND P0, PT, R8, 0x1, PT ;  /* 0x000000010800780c */ /* 0x000fe20003f05070 */
[----:B------:R-:W-:Y:S02]  /*07a0*/  IMAD.MOV.U32 R8, RZ, RZ, 0x3d2aaabb ;  /* 0x3d2aaabbff087424 */ /* 0x000fe400078e00ff */
[----:B------:R-:W-:Y:S01]  /*07b0*/  FFMA R0, R7, R0, -0.0013887860113754868507 ;  /* 0xbab607ed07007423 */ /* 0x000fe20000000000 */
[----:B------:R-:W-:Y:S01]  /*07c0*/  IMAD.MOV.U32 R9, RZ, RZ, 0x3effffff ;  /* 0x3effffffff097424 */ /* 0x000fe200078e00ff */
[----:B------:R-:W-:-:S02]  /*07d0*/  LOP3.LUT P1, RZ, R3, 0x2, RZ, 0xc0, !PT ;  /* 0x0000000203ff7812 */ /* 0x000fc4000782c0ff */
[----:B------:R-:W-:Y:S02]  /*07e0*/  FSEL R8, R8, 0.0083327032625675201416, !P0 ;  /* 0x3c0885e408087808 */ /* 0x000fe40004000000 */
[----:B------:R-:W-:Y:S02]  /*07f0*/  FSEL R0, R0, -0.00019574658654164522886, !P0 ;  /* 0xb94d415300007808 */ /* 0x000fe40004000000 */
[----:B------:R-:W-:-:S03]  /*0800*/  FSEL R3, -R9, -0.16666662693023681641, !P0 ;  /* 0xbe2aaaa809037808 */ /* 0x000fc60004000100 */
[----:B------:R-:W-:Y:S01]  /*0810*/  FFMA R8, R7, R0, R8 ;  /* 0x0000000007087223 */ /* 0x000fe20000000008 */
[----:B------:R-:W-:-:S03]  /*0820*/  FSEL R0, R6, 1, P0 ;  /* 0x3f80000006007808 */ /* 0x000fc60000000000 */
[C---:B------:R-:W-:Y:S02]  /*0830*/  FFMA R3, R7.reuse, R8, R3 ;  /* 0x0000000807037223 */ /* 0x040fe40000000003 */
[----:B------:R-:W-:-:S04]  /*0840*/  FFMA R7, R7, R0, RZ ;  /* 0x0000000007077223 */ /* 0x000fc800000000ff */
[----:B------:R-:W-:Y:S01]  /*0850*/  FFMA R3, R7, R3, R0 ;  /* 0x0000000307037223 */ /* 0x000fe20000000000 */
[----:B0-----:R-:W-:-:S04]  /*0860*/  IMAD.WIDE R4, R2, 0x4, R4 ;  /* 0x0000000402047825 */ /* 0x001fc800078e0204 */
[----:B------:R-:W-:-:S05]  /*0870*/  @P1 FADD R3, RZ, -R3 ;  /* 0x80000003ff031221 */ /* 0x000fca0000000000 */
[----:B------:R-:W-:Y:S01]  /*0880*/  STG.E desc[UR6][R4.64], R3 ;  /* 0x0000000304007986 */ /* 0x000fe2000c101906 */
[----:B------:R-:W-:Y:S05]  /*0890*/  EXIT ;  /* 0x000000000000794d */ /* 0x000fea0003800000 */
.L_x_5:
[----:B------:R-:W-:-:S00]  /*08a0*/  BRA `(.L_x_5) ;  /* 0xfffffffc00fc7947 */ /* 0x000fc0000383ffff */
[----:B------:R-:W-:-:S00]  /*08b0*/  NOP ;  /* 0x0000000000007918 */ /* 0x000fc00000000000 */
        /* <DEDUP_REMOVED lines=12> */
.L_x_23:


//--------------------- .text._Z15finalize_kernelPKfPfi --------------------------
	.section	.text._Z15finalize_kernelPKfPfi,"ax",@progbits
	.align	128
        .global         _Z15finalize_kernelPKfPfi
        .type           _Z15finalize_kernelPKfPfi,@function
        .size           _Z15finalize_kernelPKfPfi,(.L_x_24 - _Z15finalize_kernelPKfPfi)
        .other          _Z15finalize_kernelPKfPfi,@"STO_CUDA_ENTRY STV_DEFAULT"
_Z15finalize_kernelPKfPfi:
.text._Z15finalize_kernelPKfPfi:
        /* <DEDUP_REMOVED lines=8> */
[----:B------:R-:W0:Y:S01]  /*0080*/  LDC.64 R2, c[0x0][0x380] ;  /* 0x0000e000ff027b82 */ /* 0x000e220000000a00 */
[----:B------:R-:W1:Y:S07]  /*0090*/  LDCU.64 UR4, c[0x0][0x358] ;  /* 0x00006b00ff0477ac */ /* 0x000e6e0008000a00 */
[----:B------:R-:W2:Y:S01]  /*00a0*/  LDC.64 R4, c[0x0][0x388] ;  /* 0x0000e200ff047b82 */ /* 0x000ea20000000a00 */
[----:B0-----:R-:W-:-:S06]  /*00b0*/  IMAD.WIDE R2, R7, 0x4, R2 ;  /* 0x0000000407027825 */ /* 0x001fcc00078e0202 */
[----:B-1----:R-:W3:Y:S01]  /*00c0*/  LDG.E R2, desc[UR4][R2.64] ;  /* 0x0000000402027981 */ /* 0x002ee2000c1e1900 */
[----:B--2---:R-:W-:-:S04]  /*00d0*/  IMAD.WIDE R4, R7, 0x4, R4 ;  /* 0x0000000407047825 */ /* 0x004fc800078e0204 */
[----:B---3--:R-:W-:-:S05]  /*00e0*/  FMUL R7, R2, 0.5 ;  /* 0x3f00000002077820 */ /* 0x008fca0000400000 */
[----:B------:R-:W-:Y:S01]  /*00f0*/  STG.E desc[UR4][R4.64], R7 ;  /* 0x0000000704007986 */ /* 0x000fe2000c101904 */
[----:B------:R-:W-:Y:S05]  /*0100*/  EXIT ;  /* 0x000000000000794d */ /* 0x000fea0003800000 */
.L_x_6:
        /* <DEDUP_REMOVED lines=15> */
.L_x_24:


//--------------------- .text._Z14process_kernelPKfPfi --------------------------
	.section	.text._Z14process_kernelPKfPfi,"ax",@progbits
	.align	128
        .global         _Z14process_kernelPKfPfi
        .type           _Z14process_kernelPKfPfi,@function
        .size           _Z14process_kernelPKfPfi,(.L_x_22 - _Z14process_kernelPKfPfi)
        .other          _Z14process_kernelPKfPfi,@"STO_CUDA_ENTRY STV_DEFAULT"
_Z14process_kernelPKfPfi:
.text._Z14process_kernelPKfPfi:
        /* <DEDUP_REMOVED lines=9> */
[----:B------:R-:W1:Y:S01]  /*0090*/  LDCU.64 UR4, c[0x0][0x358] ;  /* 0x00006b00ff0477ac */ /* 0x000e620008000a00 */
[----:B0-----:R-:W-:-:S06]  /*00a0*/  IMAD.WIDE R2, R5, 0x4, R2 ;  /* 0x0000000405027825 */ /* 0x001fcc00078e0202 */
[----:B-1----:R-:W2:Y:S01]  /*00b0*/  LDG.E R2, desc[UR4][R2.64] ;  /* 0x0000000402027981 */ /* 0x002ea2000c1e1900 */
[----:B------:R-:W-:Y:S01]  /*00c0*/  BSSY.RECONVERGENT B0, `(.L_x_7) ;  /* 0x000000d000007945 */ /* 0x000fe20003800200 */
[----:B--2---:R-:W-:-:S04]  /*00d0*/  FFMA R0, R2, R2, 1 ;  /* 0x3f80000002007423 */ /* 0x004fc80000000002 */
[----:B------:R0:W1:Y:S01]  /*00e0*/  MUFU.RSQ R7, R0 ;  /* 0x0000000000077308 */ /* 0x0000620000001400 */
[----:B------:R-:W-:-:S04]  /*00f0*/  IADD3 R4, PT, PT, R0, -0xd000000, RZ ;  /* 0xf300000000047810 */ /* 0x000fc80007ffe0ff */
[----:B------:R-:W-:-:S13]  /*0100*/  ISETP.GT.U32.AND P0, PT, R4, 0x727fffff, PT ;  /* 0x727fffff0400780c */ /* 0x000fda0003f04070 */
[----:B01----:R-:W-:Y:S05]  /*0110*/  @!P0 BRA `(.L_x_8) ;  /* 0x00000000000c8947 */ /* 0x003fea0003800000 */
[----:B------:R-:W-:-:S07]  /*0120*/  MOV R9, 0x140 ;  /* 0x0000014000097802 */ /* 0x000fce0000000f00 */
[----:B------:R-:W-:Y:S05]  /*0130*/  CALL.REL.NOINC `($__internal_0_$__cuda_sm20_sqrt_rn_f32_slowpath) ;  /* 0x0000000000287944 */ /* 0x000fea0003c00000 */
[----:B------:R-:W-:Y:S05]  /*0140*/  BRA `(.L_x_9) ;  /* 0x0000000000107947 */ /* 0x000fea0003800000 */
.L_x_8:
[----:B------:R-:W-:Y:S01]  /*0150*/  FMUL.FTZ R3, R0, R7 ;  /* 0x0000000700037220 */ /* 0x000fe20000410000 */
[----:B------:R-:W-:-:S03]  /*0160*/  FMUL.FTZ R7, R7, 0.5 ;  /* 0x3f00000007077820 */ /* 0x000fc60000410000 */
[----:B------:R-:W-:-:S04]  /*0170*/  FFMA R0, -R3, R3, R0 ;  /* 0x0000000303007223 */ /* 0x000fc80000000100 */
[----:B------:R-:W-:-:S07]  /*0180*/  FFMA R7, R0, R7, R3 ;  /* 0x0000000700077223 */ /* 0x000fce0000000003 */
.L_x_9:
[----:B------:R-:W-:Y:S05]  /*0190*/  BSYNC.RECONVERGENT B0 ;  /* 0x0000000000007941 */ /* 0x000fea0003800200 */
.L_x_7:
[----:B------:R-:W0:Y:S02]  /*01a0*/  LDC.64 R2, c[0x0][0x388] ;  /* 0x0000e200ff027b82 */ /* 0x000e240000000a00 */
[----:B0-----:R-:W-:-:S05]  /*01b0*/  IMAD.WIDE R2, R5, 0x4, R2 ;  /* 0x0000000405027825 */ /* 0x001fca00078e0202 */
[----:B------:R-:W-:Y:S01]  /*01c0*/  STG.E desc[UR4][R2.64], R7 ;  /* 0x0000000702007986 */ /* 0x000fe2000c101904 */
[----:B------:R-:W-:Y:S05]  /*01d0*/  EXIT ;  /* 0x000000000000794d */ /* 0x000fea0003800000 */
        .weak           $__internal_0_$__cuda_sm20_sqrt_rn_f32_slowpath
        .type           $__internal_0_$__cuda_sm20_sqrt_rn_f32_slowpath,@function
        .size           $__internal_0_$__cuda_sm20_sqrt_rn_f32_slowpath,(.L_x_22 - $__internal_0_$__cuda_sm20_sqrt_rn_f32_slowpath)
$__internal_0_$__cuda_sm20_sqrt_rn_f32_slowpath:
[----:B------:R-:W-:-:S13]  /*01e0*/  LOP3.LUT P0, RZ, R0, 0x7fffffff, RZ, 0xc0, !PT ;  /* 0x7fffffff00ff7812 */ /* 0x000fda000780c0ff */
[----:B------:R-:W-:Y:S01]  /*01f0*/  @!P0 MOV R2, R0 ;  /* 0x0000000000028202 */ /* 0x000fe20000000f00 */
[----:B------:R-:W-:Y:S06]  /*0200*/  @!P0 BRA `(.L_x_10) ;  /* 0x0000000000408947 */ /* 0x000fec0003800000 */
[----:B------:R-:W-:-:S13]  /*0210*/  FSETP.GEU.FTZ.AND P0, PT, R0, RZ, PT ;  /* 0x000000ff0000720b */ /* 0x000fda0003f1e000 */
[----:B------:R-:W-:Y:S01]  /*0220*/  @!P0 MOV R2, 0x7fffffff ;  /* 0x7fffffff00028802 */ /* 0x000fe20000000f00 */
[----:B------:R-:W-:Y:S06]  /*0230*/  @!P0 BRA `(.L_x_10) ;  /* 0x0000000000348947 */ /* 0x000fec0003800000 */
[----:B------:R-:W-:-:S13]  /*0240*/  FSETP.GTU.FTZ.AND P0, PT, |R0|, +INF , PT ;  /* 0x7f8000000000780b */ /* 0x000fda0003f1c200 */
[----:B------:R-:W-:Y:S01]  /*0250*/  @P0 FADD.FTZ R2, R0, 1 ;  /* 0x3f80000000020421 */ /* 0x000fe20000010000 */
[----:B------:R-:W-:Y:S06]  /*0260*/  @P0 BRA `(.L_x_10) ;  /* 0x0000000000280947 */ /* 0x000fec0003800000 */
[----:B------:R-:W-:-:S13]  /*0270*/  FSETP.NEU.FTZ.AND P0, PT, |R0|, +INF , PT ;  /* 0x7f8000000000780b */ /* 0x000fda0003f1d200 */
[----:B------:R-:W-:-:S04]  /*0280*/  @P0 FFMA R3, R0, 1.84467440737095516160e+19, RZ ;  /* 0x5f80000000030823 */ /* 0x000fc800000000ff */
[----:B------:R-:W0:Y:S02]  /*0290*/  @P0 MUFU.RSQ R2, R3 ;  /* 0x0000000300020308 */ /* 0x000e240000001400 */
[----:B0-----:R-:W-:Y:S01]  /*02a0*/  @P0 FMUL.FTZ R4, R3, R2 ;  /* 0x0000000203040220 */ /* 0x001fe20000410000 */
[----:B------:R-:W-:Y:S01]  /*02b0*/  @P0 FMUL.FTZ R8, R2, 0.5 ;  /* 0x3f00000002080820 */ /* 0x000fe20000410000 */
[----:B------:R-:W-:Y:S02]  /*02c0*/  @!P0 MOV R2, R0 ;  /* 0x0000000000028202 */ /* 0x000fe40000000f00 */
[----:B------:R-:W-:-:S04]  /*02d0*/  @P0 FADD.FTZ R6, -R4, -RZ ;  /* 0x800000ff04060221 */ /* 0x000fc80000010100 */
[----:B------:R-:W-:-:S04]  /*02e0*/  @P0 FFMA R7, R4, R6, R3 ;  /* 0x0000000604070223 */ /* 0x000fc80000000003 */
[----:B------:R-:W-:-:S04]  /*02f0*/  @P0 FFMA R7, R7, R8, R4 ;  /* 0x0000000807070223 */ /* 0x000fc80000000004 */
[----:B------:R-:W-:-:S07]  /*0300*/  @P0 FMUL.FTZ R2, R7, 2.3283064365386962891e-10 ;  /* 0x2f80000007020820 */ /* 0x000fce0000410000 */
.L_x_10:
[----:B------:R-:W-:Y:S01]  /*0310*/  HFMA2 R3, -RZ, RZ, 0, 0 ;  /* 0x00000000ff037431 */ /* 0x000fe200000001ff */
[----:B------:R-:W-:Y:S02]  /*0320*/  MOV R7, R2 ;  /* 0x0000000200077202 */ /* 0x000fe40000000f00 */
[----:B------:R-:W-:-:S04]  /*0330*/  MOV R2, R9 ;  /* 0x0000000900027202 */ /* 0x000fc80000000f00 */
[----:B------:R-:W-:Y:S05]  /*0340*/  RET.REL.NODEC R2 `(_Z14process_kernelPKfPfi) ;  /* 0xfffffffc022c7950 */ /* 0x000fea0003c3ffff */
.L_x_11:
        /* <DEDUP_REMOVED lines=11> */
.L_x_22:


//--------------------- .text._Z17preprocess_kernelPfi --------------------------
	.section	.text._Z17preprocess_kernelPfi,"ax",@progbits
	.align	128
        .global         _Z17preprocess_kernelPfi
        .type           _Z17preprocess_kernelPfi,@function
        .size           _Z17preprocess_kernelPfi,(.L_x_26 - _Z17preprocess_kernelPfi)
        .other          _Z17preprocess_kernelPfi,@"STO_CUDA_ENTRY STV_DEFAULT"
_Z17preprocess_kernelPfi:
.text._Z17preprocess_kernelPfi:
        /* <DEDUP_REMOVED lines=10> */
[----:B0-----:R-:W-:-:S05]  /*00a0*/  IMAD.WIDE R2, R5, 0x4, R2 ;  /* 0x0000000405027825 */ /* 0x001fca00078e0202 */
[----:B-1----:R-:W2:Y:S01]  /*00b0*/  LDG.E R0, desc[UR4][R2.64] ;  /* 0x0000000402007981 */ /* 0x002ea2000c1e1900 */
[----:B------:R-:W-:-:S05]  /*00c0*/  HFMA2 R5, -RZ, RZ, 2, 0 ;  /* 0x40000000ff057431 */ /* 0x000fca00000001ff */
[----:B--2---:R-:W-:-:S05]  /*00d0*/  FFMA R5, R0, R5, 1 ;  /* 0x3f80000000057423 */ /* 0x004fca0000000005 */
[----:B------:R-:W-:Y:S01]  /*00e0*/  STG.E desc[UR4][R2.64], R5 ;  /* 0x0000000502007986 */ /* 0x000fe2000c101904 */
[----:B------:R-:W-:Y:S05]  /*00f0*/  EXIT ;  /* 0x000000000000794d */ /* 0x000fea0003800000 */
.L_x_12:
        /* <DEDUP_REMOVED lines=16> */
.L_x_26:


//--------------------- .text._Z23warp_specialized_kernelPKfS0_Pfi --------------------------
	.section	.text._Z23warp_specialized_kernelPKfS0_Pfi,"ax",@progbits
	.align	128
        .global         _Z23warp_specialized_kernelPKfS0_Pfi
        .type           _Z23warp_specialized_kernelPKfS0_Pfi,@function
        .size           _Z23warp_specialized_kernelPKfS0_Pfi,(.L_x_27 - _Z23warp_specialized_kernelPKfS0_Pfi)
        .other          _Z23warp_specialized_kernelPKfS0_Pfi,@"STO_CUDA_ENTRY STV_DEFAULT"
_Z23warp_specialized_kernelPKfS0_Pfi:
.text._Z23warp_specialized_kernelPKfS0_Pfi:
[----:B------:R-:W-:Y:S01]  /*0000*/  LDC R1, c[0x0][0x37c] ;  /* 0x0000df00ff017b82 */ /* 0x000fe20000000800 */
[----:B------:R-:W0:Y:S01]  /*0010*/  S2R R14, SR_TID.X ;  /* 0x00000000000e7919 */ /* 0x000e220000002100 */
[----:B------:R-:W1:Y:S01]  /*0020*/  LDCU UR4, c[0x0][0x360] ;  /* 0x00006c00ff0477ac */ /* 0x000e620008000800 */
[----:B------:R-:W2:Y:S01]  /*0030*/  S2R R3, SR_CTAID.X ;  /* 0x0000000000037919 */ /* 0x000ea20000002500 */
[----:B------:R-:W3:Y:S01]  /*0040*/  LDCU UR5, c[0x0][0x398] ;  /* 0x00007300ff0577ac */ /* 0x000ee20008000800 */
[----:B-1----:R-:W-:Y:S01]  /*0050*/  USHF.R.U32.HI UR4, URZ, 0x5, UR4 ;  /* 0x00000005ff047899 */ /* 0x002fe20008011604 */
[----:B0-----:R-:W-:-:S05]  /*0060*/  SHF.R.U32.HI R0, RZ, 0x5, R14 ;  /* 0x00000005ff007819 */ /* 0x001fca000001160e */
[----:B--2---:R-:W-:-:S05]  /*0070*/  IMAD R6, R3, UR4, R0 ;  /* 0x0000000403067c24 */ /* 0x004fca000f8e0200 */
[----:B---3--:R-:W-:-:S13]  /*0080*/  ISETP.GE.AND P0, PT, R6, UR5, PT ;  /* 0x0000000506007c0c */ /* 0x008fda000bf06270 */
[----:B------:R-:W-:Y:S05]  /*0090*/  @P0 EXIT ;  /* 0x000000000000094d */ /* 0x000fea0003800000 */
[----:B------:R-:W0:Y:S01]  /*00a0*/  S2UR UR7, SR_CgaCtaId ;  /* 0x00000000000779c3 */ /* 0x000e220000008800 */
[----:B------:R-:W1:Y:S01]  /*00b0*/  LDCU UR8, c[0x0][0x370] ;  /* 0x00006e00ff0877ac */ /* 0x000e620008000800 */
[C---:B------:R-:W-:Y:S01]  /*00c0*/  IMAD.SHL.U32 R4, R14.reuse, 0x4, RZ ;  /* 0x000000040e047824 */ /* 0x040fe200078e00ff */
[----:B------:R-:W-:Y:S01]  /*00d0*/  LOP3.LUT R2, R14, 0x1f, RZ, 0xc0, !PT ;  /* 0x0000001f0e027812 */ /* 0x000fe200078ec0ff */
[----:B------:R-:W-:Y:S01]  /*00e0*/  IMAD.MOV.U32 R3, RZ, RZ, RZ ;  /* 0x000000ffff037224 */ /* 0x000fe200078e00ff */
[----:B------:R-:W-:Y:S01]  /*00f0*/  UMOV UR6, 0x400 ;  /* 0x0000040000067882 */ /* 0x000fe20000000000 */
[----:B------:R-:W-:Y:S01]  /*0100*/  USHF.L.U32 UR5, UR5, 0xa, URZ ;  /* 0x0000000a05057899 */ /* 0x000fe200080006ff */
[----:B------:R-:W-:Y:S01]  /*0110*/  LOP3.LUT R4, R4, 0x7c, RZ, 0xc0, !PT ;  /* 0x0000007c04047812 */ /* 0x000fe200078ec0ff */
[----:B------:R-:W2:Y:S02]  /*0120*/  LDCU.64 UR10, c[0x0][0x358] ;  /* 0x00006b00ff0a77ac */ /* 0x000ea40008000a00 */
[----:B------:R-:W-:-:S02]  /*0130*/  USHF.R.S32.HI UR9, URZ, 0x1f, UR5 ;  /* 0x0000001fff097899 */ /* 0x000fc40008011405 */
[----:B0-----:R-:W-:Y:S02]  /*0140*/  ULEA UR6, UR7, UR6, 0x18 ;  /* 0x0000000607067291 */ /* 0x001fe4000f8ec0ff */
[----:B-1----:R-:W-:-:S04]  /*0150*/  UIMAD UR7, UR4, UR8, URZ ;  /* 0x00000008040772a4 */ /* 0x002fc8000f8e02ff */
[----:B------:R-:W-:-:S05]  /*0160*/  VIADD R5, R4, UR6 ;  /* 0x0000000604057c36 */ /* 0x000fca0008000000 */
[----:B--2---:R-:W-:-:S07]  /*0170*/  IADD3 R7, PT, PT, R5, 0x200, RZ ;  /* 0x0000020005077810 */ /* 0x004fce0007ffe0ff */
.L_x_20:
[----:B0-----:R-:W0:Y:S01]  /*0180*/  LDCU UR4, c[0x0][0x398] ;  /* 0x00007300ff0477ac */ /* 0x001e220008000800 */
[----:B------:R-:W-:Y:S02]  /*0190*/  ISETP.GT.U32.AND P0, PT, R14, 0x1f, PT ;  /* 0x0000001f0e00780c */ /* 0x000fe40003f04070 */
[----:B--2---:R-:W-:Y:S01]  /*01a0*/  MOV R9, R6 ;  /* 0x0000000600097202 */ /* 0x004fe20000000f00 */
[----:B------:R-:W-:-:S05]  /*01b0*/  VIADD R6, R6, UR7 ;  /* 0x0000000706067c36 */ /* 0x000fca0008000000 */
[----:B0-----:R-:W-:-:S05]  /*01c0*/  ISETP.GE.AND P1, PT, R6, UR4, PT ;  /* 0x0000000406007c0c */ /* 0x001fca000bf26270 */
[----:B-1----:R-:W-:Y:S08]  /*01d0*/  @P0 BRA `(.L_x_13) ;  /* 0x00000000003c0947 */ /* 0x002ff00003800000 */
[----:B------:R-:W-:-:S03]  /*01e0*/  IMAD.WIDE R10, R9, 0x400, R2 ;  /* 0x00000400090a7825 */ /* 0x000fc600078e0202 */
[----:B------:R-:W-:-:S04]  /*01f0*/  ISETP.GE.U32.AND P0, PT, R10, UR5, PT ;  /* 0x000000050a007c0c */ /* 0x000fc8000bf06070 */
[----:B------:R-:W-:-:S13]  /*0200*/  ISETP.GE.U32.AND.EX P0, PT, R11, UR9, PT, P0 ;  /* 0x000000090b007c0c */ /* 0x000fda000bf06100 */
[----:B------:R-:W-:Y:S05]  /*0210*/  @P0 BRA `(.L_x_13) ;  /* 0x00000000002c0947 */ /* 0x000fea0003800000 */
[----:B------:R-:W0:Y:S01]  /*0220*/  LDCU.128 UR12, c[0x0][0x380] ;  /* 0x00007000ff0c77ac */ /* 0x000e220008000c00 */
[C---:B------:R-:W-:Y:S02]  /*0230*/  SHF.L.U32 R12, R10.reuse, 0x2, RZ ;  /* 0x000000020a0c7819 */ /* 0x040fe400000006ff */
[----:B------:R-:W-:Y:S02]  /*0240*/  SHF.L.U64.HI R8, R10, 0x2, R11 ;  /* 0x000000020a087819 */ /* 0x000fe4000001020b */
[C---:B0-----:R-:W-:Y:S02]  /*0250*/  IADD3 R10, P0, PT, R12.reuse, UR12, RZ ;  /* 0x0000000c0c0a7c10 */ /* 0x041fe4000ff1e0ff */
[----:B------:R-:W-:Y:S02]  /*0260*/  IADD3 R12, P2, PT, R12, UR14, RZ ;  /* 0x0000000e0c0c7c10 */ /* 0x000fe4000ff5e0ff */
[C---:B------:R-:W-:Y:S02]  /*0270*/  IADD3.X R11, PT, PT, R8.reuse, UR13, RZ, P0, !PT ;  /* 0x0000000d080b7c10 */ /* 0x040fe400087fe4ff */
[----:B------:R-:W-:-:S04]  /*0280*/  IADD3.X R13, PT, PT, R8, UR15, RZ, P2, !PT ;  /* 0x0000000f080d7c10 */ /* 0x000fc800097fe4ff */
[----:B------:R-:W2:Y:S04]  /*0290*/  LDG.E.CONSTANT R11, desc[UR10][R10.64] ;  /* 0x0000000a0a0b7981 */ /* 0x000ea8000c1e9900 */
[----:B------:R-:W3:Y:S04]  /*02a0*/  LDG.E.CONSTANT R13, desc[UR10][R12.64] ;  /* 0x0000000a0c0d7981 */ /* 0x000ee8000c1e9900 */
[----:B--2---:R0:W-:Y:S04]  /*02b0*/  STS [R4+UR6], R11 ;  /* 0x0000000b04007988 */ /* 0x0041e80008000806 */
[----:B---3--:R0:W-:Y:S02]  /*02c0*/  STS [R4+UR6+0x1000], R13 ;  /* 0x0010000d04007988 */ /* 0x0081e40008000806 */
.L_x_13:
[----:B------:R-:W-:Y:S01]  /*02d0*/  ISETP.NE.AND P0, PT, R0, 0x1, PT ;  /* 0x000000010000780c */ /* 0x000fe20003f05270 */
[----:B------:R-:W-:Y:S05]  /*02e0*/  WARPSYNC.ALL ;  /* 0x0000000000007948 */ /* 0x000fea0003800000 */
[----:B------:R-:W-:Y:S06]  /*02f0*/  BAR.SYNC.DEFER_BLOCKING 0x0 ;  /* 0x0000000000007b1d */ /* 0x000fec0000010000 */
[----:B------:R-:W-:Y:S04]  /*0300*/  BSSY.RECONVERGENT B0, `(.L_x_14) ;  /* 0x0000034000007945 */ /* 0x000fe80003800200 */
[----:B------:R-:W-:Y:S05]  /*0310*/  @P0 BRA `(.L_x_15) ;  /* 0x0000000000c80947 */ /* 0x000fea0003800000 */
[----:B0-----:R0:W1:Y:S01]  /*0320*/  LDS R11, [R4+UR6] ;  /* 0x00000006040b7984 */ /* 0x0010620008000800 */
[----:B------:R-:W-:Y:S01]  /*0330*/  IMAD.MOV.U32 R8, RZ, RZ, RZ ;  /* 0x000000ffff087224 */ /* 0x000fe200078e00ff */
[----:B------:R-:W-:Y:S01]  /*0340*/  MOV R10, R7 ;  /* 0x00000007000a7202 */ /* 0x000fe20000000f00 */
[----:B------:R-:W-:-:S06]  /*0350*/  UMOV UR4, URZ ;  /* 0x000000ff00047c82 */ /* 0x000fcc0008000000 */
.L_x_16:
[----:B------:R-:W1:Y:S01]  /*0360*/  LDS R12, [R10+-0x200] ;  /* 0xfffe00000a0c7984 */ /* 0x000e620000000800 */
[----:B------:R-:W-:Y:S02]  /*0370*/  UISETP.GE.U32.AND UP0, UPT, UR4, 0x300, UPT ;  /* 0x000003000400788c */ /* 0x000fe4000bf06070 */
[----:B------:R-:W-:Y:S01]  /*0380*/  UIADD3 UR8, UPT, UPT, UR4, 0x100, URZ ;  /* 0x0000010004087890 */ /* 0x000fe2000fffe0ff */
[----:B------:R-:W2:Y:S04]  /*0390*/  LDS R13, [R10+-0x180] ;  /* 0xfffe80000a0d7984 */ /* 0x000ea80000000800 */
[----:B------:R-:W3:Y:S02]  /*03a0*/  LDS R15, [R10+-0x100] ;  /* 0xffff00000a0f7984 */ /* 0x000ee40000000800 */
[----:B------:R-:W-:-:S02]  /*03b0*/  UMOV UR4, UR8 ;  /* 0x0000000800047c82 */ /* 0x000fc40008000000 */
[----:B------:R-:W4:Y:S04]  /*03c0*/  LDS R17, [R10+-0x80] ;  /* 0xffff80000a117984 */ /* 0x000f280000000800 */
[----:B------:R-:W5:Y:S04]  /*03d0*/  LDS R19, [R10] ;  /* 0x000000000a137984 */ /* 0x000f680000000800 */
[----:B------:R-:W0:Y:S04]  /*03e0*/  LDS R21, [R10+0x80] ;  /* 0x000080000a157984 */ /* 0x000e280000000800 */
[----:B------:R-:W0:Y:S04]  /*03f0*/  LDS R23, [R10+0x100] ;  /* 0x000100000a177984 */ /* 0x000e280000000800 */
[----:B------:R1:W0:Y:S02]  /*0400*/  LDS R25, [R10+0x180] ;  /* 0x000180000a197984 */ /* 0x0002240000000800 */
[----:B-1----:R-:W-:-:S02]  /*0410*/  VIADD R10, R10, 0x400 ;  /* 0x000004000a0a7836 */ /* 0x002fc40000000000 */
[----:B------:R-:W-:-:S04]  /*0420*/  FFMA R12, R11, R12, R8 ;  /* 0x0000000c0b0c7223 */ /* 0x000fc80000000008 */
[----:B--2---:R-:W-:-:S04]  /*0430*/  FFMA R12, R11, R13, R12 ;  /* 0x0000000d0b0c7223 */ /* 0x004fc8000000000c */
[----:B---3--:R-:W-:-:S04]  /*0440*/  FFMA R12, R11, R15, R12 ;  /* 0x0000000f0b0c7223 */ /* 0x008fc8000000000c */
[----:B----4-:R-:W-:-:S04]  /*0450*/  FFMA R12, R11, R17, R12 ;  /* 0x000000110b0c7223 */ /* 0x010fc8000000000c */
[----:B-----5:R-:W-:-:S04]  /*0460*/  FFMA R12, R11, R19, R12 ;  /* 0x000000130b0c7223 */ /* 0x020fc8000000000c */
[----:B0-----:R-:W-:-:S04]  /*0470*/  FFMA R12, R11, R21, R12 ;  /* 0x000000150b0c7223 */ /* 0x001fc8000000000c */
[----:B------:R-:W-:-:S04]  /*0480*/  FFMA R12, R11, R23, R12 ;  /* 0x000000170b0c7223 */ /* 0x000fc8000000000c */
[----:B------:R-:W-:Y:S01]  /*0490*/  FFMA R8, R11, R25, R12 ;  /* 0x000000190b087223 */ /* 0x000fe2000000000c */
[----:B------:R-:W-:Y:S06]  /*04a0*/  BRA.U !UP0, `(.L_x_16) ;  /* 0xfffffffd08ac7547 */ /* 0x000fec000b83ffff */
[----:B------:R0:W1:Y:S01]  /*04b0*/  LDS R10, [R4+UR6+0x1000] ;  /* 0x00100006040a7984 */ /* 0x0000620008000800 */
[----:B------:R-:W-:Y:S02]  /*04c0*/  HFMA2 R11, -RZ, RZ, 0, 0 ;  /* 0x00000000ff0b7431 */ /* 0x000fe400000001ff */
[----:B------:R-:W-:-:S07]  /*04d0*/  IMAD.MOV.U32 R12, RZ, RZ, RZ ;  /* 0x000000ffff0c7224 */ /* 0x000fce00078e00ff */
.L_x_17:
[C---:B------:R-:W-:Y:S02]  /*04e0*/  LEA R15, R12.reuse, R5, 0x2 ;  /* 0x000000050c0f7211 */ /* 0x040fe400078e10ff */
[C---:B------:R-:W-:Y:S02]  /*04f0*/  ISETP.GE.U32.AND P0, PT, R12.reuse, 0x300, PT ;  /* 0x000003000c00780c */ /* 0x040fe40003f06070 */
[----:B------:R-:W-:Y:S01]  /*0500*/  IADD3 R12, PT, PT, R12, 0x100, RZ ;  /* 0x000001000c0c7810 */ /* 0x000fe20007ffe0ff */
[----:B------:R-:W1:Y:S04]  /*0510*/  LDS R13, [R15+0x1000] ;  /* 0x001000000f0d7984 */ /* 0x000e680000000800 */
[----:B------:R-:W2:Y:S04]  /*0520*/  LDS R16, [R15+0x1080] ;  /* 0x001080000f107984 */ /* 0x000ea80000000800 */
[----:B------:R-:W3:Y:S04]  /*0530*/  LDS R18, [R15+0x1100] ;  /* 0x001100000f127984 */ /* 0x000ee80000000800 */
[----:B------:R-:W4:Y:S04]  /*0540*/  LDS R20, [R15+0x1180] ;  /* 0x001180000f147984 */ /* 0x000f280000000800 */
[----:B------:R-:W5:Y:S04]  /*0550*/  LDS R22, [R15+0x1200] ;  /* 0x001200000f167984 */ /* 0x000f680000000800 */
[----:B------:R-:W0:Y:S04]  /*0560*/  LDS R24, [R15+0x1280] ;  /* 0x001280000f187984 */ /* 0x000e280000000800 */
[----:B------:R-:W0:Y:S04]  /*0570*/  LDS R26, [R15+0x1300] ;  /* 0x001300000f1a7984 */ /* 0x000e280000000800 */
[----:B------:R-:W0:Y:S01]  /*0580*/  LDS R28, [R15+0x1380] ;  /* 0x001380000f1c7984 */ /* 0x000e220000000800 */
[----:B-1----:R-:W-:-:S04]  /*0590*/  FFMA R13, R10, R13, R11 ;  /* 0x0000000d0a0d7223 */ /* 0x002fc8000000000b */
[----:B--2---:R-:W-:-:S04]  /*05a0*/  FFMA R13, R10, R16, R13 ;  /* 0x000000100a0d7223 */ /* 0x004fc8000000000d */
[----:B---3--:R-:W-:-:S04]  /*05b0*/  FFMA R13, R10, R18, R13 ;  /* 0x000000120a0d7223 */ /* 0x008fc8000000000d */
[----:B----4-:R-:W-:-:S04]  /*05c0*/  FFMA R13, R10, R20, R13 ;  /* 0x000000140a0d7223 */ /* 0x010fc8000000000d */
[----:B-----5:R-:W-:-:S04]  /*05d0*/  FFMA R13, R10, R22, R13 ;  /* 0x000000160a0d7223 */ /* 0x020fc8000000000d */
[----:B0-----:R-:W-:-:S04]  /*05e0*/  FFMA R13, R10, R24, R13 ;  /* 0x000000180a0d7223 */ /* 0x001fc8000000000d */
[----:B------:R-:W-:-:S04]  /*05f0*/  FFMA R13, R10, R26, R13 ;  /* 0x0000001a0a0d7223 */ /* 0x000fc8000000000d */
[----:B------:R-:W-:Y:S01]  /*0600*/  FFMA R11, R10, R28, R13 ;  /* 0x0000001c0a0b7223 */ /* 0x000fe2000000000d */
[----:B------:R-:W-:Y:S06]  /*0610*/  @!P0 BRA `(.L_x_17) ;  /* 0xfffffffc00b08947 */ /* 0x000fec000383ffff */
[----:B------:R-:W-:-:S05]  /*0620*/  FADD R11, R8, R11 ;  /* 0x0000000b080b7221 */ /* 0x000fca0000000000 */
[----:B------:R1:W-:Y:S02]  /*0630*/  STS [R4+UR6+0x2000], R11 ;  /* 0x0020000b04007988 */ /* 0x0003e40008000806 */
.L_x_15:
[----:B------:R-:W-:Y:S05]  /*0640*/  BSYNC.RECONVERGENT B0 ;  /* 0x0000000000007941 */ /* 0x000fea0003800200 */
.L_x_14:
[----:B------:R-:W-:Y:S01]  /*0650*/  BAR.SYNC.DEFER_BLOCKING 0x0 ;  /* 0x0000000000007b1d */ /* 0x000fe20000010000 */
[----:B------:R-:W-:-:S05]  /*0660*/  ISETP.NE.AND P0, PT, R0, 0x2, PT ;  /* 0x000000020000780c */ /* 0x000fca0003f05270 */
[----:B------:R-:W-:Y:S08]  /*0670*/  BSSY.RECONVERGENT B0, `(.L_x_18) ;  /* 0x000000a000007945 */ /* 0x000ff00003800200 */
[----:B------:R-:W-:Y:S05]  /*0680*/  @P0 BRA `(.L_x_19) ;  /* 0x0000000000200947 */ /* 0x000fea0003800000 */
[----:B01----:R-:W-:-:S03]  /*0690*/  IMAD.WIDE R10, R9, 0x400, R2 ;  /* 0x00000400090a7825 */ /* 0x003fc600078e0202 */
[----:B------:R-:W-:-:S04]  /*06a0*/  ISETP.GE.U32.AND P0, PT, R10, UR5, PT ;  /* 0x000000050a007c0c */ /* 0x000fc8000bf06070 */
[----:B------:R-:W-:-:S13]  /*06b0*/  ISETP.GE.U32.AND.EX P0, PT, R11, UR9, PT, P0 ;  /* 0x000000090b007c0c */ /* 0x000fda000bf06100 */
[----:B------:R-:W0:Y:S01]  /*06c0*/  @!P0 LDS R13, [R4+UR6+0x2000] ;  /* 0x00200006040d8984 */ /* 0x000e220008000800 */
[----:B------:R-:W1:Y:S02]  /*06d0*/  @!P0 LDC.64 R8, c[0x0][0x390] ;  /* 0x0000e400ff088b82 */ /* 0x000e640000000a00 */
[----:B-1----:R-:W-:-:S04]  /*06e0*/  @!P0 LEA R8, P2, R10, R8, 0x2 ;  /* 0x000000080a088211 */ /* 0x002fc800078410ff */
[----:B------:R-:W-:-:S05]  /*06f0*/  @!P0 LEA.HI.X R9, R10, R9, R11, 0x2, P2 ;  /* 0x000000090a098211 */ /* 0x000fca00010f140b */
[----:B0-----:R2:W-:Y:S04]  /*0700*/  @!P0 STG.E desc[UR10][R8.64], R13 ;  /* 0x0000000d08008986 */ /* 0x0015e8000c10190a */
.L_x_19:
[----:B------:R-:W-:Y:S05]  /*0710*/  BSYNC.RECONVERGENT B0 ;  /* 0x0000000000007941 */ /* 0x000fea0003800200 */
.L_x_18:
[----:B------:R-:W-:Y:S06]  /*0720*/  BAR.SYNC.DEFER_BLOCKING 0x0 ;  /* 0x0000000000007b1d */ /* 0x000fec0000010000 */
[----:B------:R-:W-:Y:S05]  /*0730*/  @!P1 BRA `(.L_x_20) ;  /* 0xfffffff800909947 */ /* 0x000fea000383ffff */
[----:B------:R-:W-:Y:S05]  /*0740*/  EXIT ;  /* 0x000000000000794d */ /* 0x000fea0003800000 */
.L_x_21:
        /* <DEDUP_REMOVED lines=11> */
.L_x_27:


//--------------------- .nv.global.init           --------------------------
	.section	.nv.global.init,"aw",@progbits
	.align	4
.nv.global.init:
	.type		__cudart_i2opi_f,@object
	.size		__cudart_i2opi_f,(.L_0 - __cudart_i2opi_f)
__cudart_i2opi_f:
        /*0000*/ 	.byte	0x41, 0x90, 0x43, 0x3c, 0x99, 0x95, 0x62, 0xdb, 0xc0, 0xdd, 0x34, 0xf5, 0xd1, 0x57, 0x27, 0xfc
        /*0010*/ 	.byte	0x29, 0x15, 0x44, 0x4e, 0x6e, 0x83, 0xf9, 0xa2
.L_0:


//--------------------- .nv.shared._Z13simple_kernelPfi --------------------------
	.section	.nv.shared._Z13simple_kernelPfi,"aw",@nobits
	.sectionflags	@""
	.align	16
	.zero		1024


//--------------------- .nv.shared.reserved.0     --------------------------
	.section	.nv.shared.reserved.0,"aw",@nobits
	.weak		__nv_reservedSMEM_offset_0_alias
	.size		__nv_reservedSMEM_offset_0_alias, 0, 64
	.other		__nv_reservedSMEM_offset_0_alias,@"STO_CUDA_RESERVED_SHARED STV_DEFAULT"
__nv_reservedSMEM_offset_0_alias:
	.zero		0
	.zero		64


//--------------------- .nv.shared._Z15finalize_kernelPKfPfi --------------------------
	.section	.nv.shared._Z15finalize_kernelPKfPfi,"aw",@nobits
	.sectionflags	@""
	.align	16
	.zero		1024


//--------------------- .nv.shared._Z14process_kernelPKfPfi --------------------------
	.section	.nv.shared._Z14process_kernelPKfPfi,"aw",@nobits
	.sectionflags	@""
	.align	16
	.zero		1024


//--------------------- .nv.shared._Z17preprocess_kernelPfi --------------------------
	.section	.nv.shared._Z17preprocess_kernelPfi,"aw",@nobits
	.sectionflags	@""
	.align	16
	.zero		1024


//--------------------- .nv.shared._Z23warp_specialized_kernelPKfS0_Pfi --------------------------
	.section	.nv.shared._Z23warp_specialized_kernelPKfS0_Pfi,"aw",@nobits
	.sectionflags	@""
	.align	16
	.zero		1024


//--------------------- .nv.constant0._Z13simple_kernelPfi --------------------------
	.section	.nv.constant0._Z13simple_kernelPfi,"a",@progbits
	.sectionflags	@""
	.align	4
.nv.constant0._Z13simple_kernelPfi:
	.zero		908


//--------------------- .nv.constant0._Z15finalize_kernelPKfPfi --------------------------
	.section	.nv.constant0._Z15finalize_kernelPKfPfi,"a",@progbits
	.sectionflags	@""
	.align	4
.nv.constant0._Z15finalize_kernelPKfPfi:
	.zero		916


//--------------------- .nv.constant0._Z14process_kernelPKfPfi --------------------------
	.section	.nv.constant0._Z14process_kernelPKfPfi,"a",@progbits
	.sectionflags	@""
	.align	4
.nv.constant0._Z14process_kernelPKfPfi:
	.zero		916


//--------------------- .nv.constant0._Z17preprocess_kernelPfi --------------------------
	.section	.nv.constant0._Z17preprocess_kernelPfi,"a",@progbits
	.sectionflags	@""
	.align	4
.nv.constant0._Z17preprocess_kernelPfi:
	.zero		908


//--------------------- .nv.constant0._Z23warp_specialized_kernelPKfS0_Pfi --------------------------
	.section	.nv.constant0._Z23warp_specialized_kernelPKfS0_Pfi,"a",@progbits
	.sectionflags	@""
	.align	4
.nv.constant0._Z23warp_specialized_kernelPKfS0_Pfi:
	.zero		924


//--------------------- SYMBOLS --------------------------

	.type		.nv.reservedSmem.offset0,@object
	.size		.nv.reservedSmem.offset0,0x4
	.type		.nv.reservedSmem.cap,@object
	.size		.nv.reservedSmem.cap,0x4
